// auto-generated by cutlass_sweep.gemm — config: {"arch": "sm_100", "cluster_m": 2, "cluster_n": 1, "dtype": "bf16", "stages": 5, "tile_k": 64, "tile_m": 64, "tile_n": 128}
#include "cutlass/cutlass.h"
#include "cutlass/gemm/collective/collective_builder.hpp"
#include "cutlass/gemm/device/gemm_universal_adapter.h"
#include "cutlass/gemm/kernel/gemm_universal.hpp"
#include "cutlass/epilogue/collective/collective_builder.hpp"

using ElemA = cutlass::bfloat16_t;
using ElemB = cutlass::bfloat16_t;
using ElemCD = cutlass::bfloat16_t;
using Acc  = float;
using TileShape    = cute::Shape<cute::_64, cute::_128, cute::_64>;
using ClusterShape = cute::Shape<cute::_2, cute::_1, cute::_1>;

using CollectiveEpilogue = typename cutlass::epilogue::collective::CollectiveBuilder<
    cutlass::arch::Sm100, cutlass::arch::OpClassTensorOp,
    TileShape, ClusterShape,
    cutlass::epilogue::collective::EpilogueTileAuto,
    Acc, Acc,
    ElemCD, cutlass::layout::RowMajor, 128 / cutlass::sizeof_bits<ElemCD>::value,
    ElemCD, cutlass::layout::RowMajor, 128 / cutlass::sizeof_bits<ElemCD>::value,
    cutlass::epilogue::collective::EpilogueScheduleAuto
  >::CollectiveOp;

using CollectiveMainloop = typename cutlass::gemm::collective::CollectiveBuilder<
    cutlass::arch::Sm100, cutlass::arch::OpClassTensorOp,
    ElemA, cutlass::layout::RowMajor, 128 / cutlass::sizeof_bits<ElemA>::value,
    ElemB, cutlass::layout::ColumnMajor, 128 / cutlass::sizeof_bits<ElemB>::value,
    Acc,
    TileShape, ClusterShape,
    cutlass::gemm::collective::StageCount<5>,
    cutlass::gemm::collective::KernelScheduleAuto
  >::CollectiveOp;

using GemmKernel = cutlass::gemm::kernel::GemmUniversal<
    cute::Shape<int,int,int,int>,
    CollectiveMainloop,
    CollectiveEpilogue
>;
using Gemm = cutlass::gemm::device::GemmUniversalAdapter<GemmKernel>;

// Force the device kernel symbol into the cubin without needing a host main.
auto* _anchor = &cutlass::device_kernel<GemmKernel>;


// ===== COMPILED SASS (sm_100a) =====

	.target	sm_100a

	.elftype	@"ET_EXEC"


//--------------------- .note.nv.tkinfo           --------------------------
	.section	.note.nv.tkinfo,"",@"SHT_NOTE"
	.sectionflags	@"SHF_NOTE_NV_TKINFO"
	.tkinfo
        /*0018*/ 	.word	0x00000002
        /*0030*/ 	.string	""
        /*0030*/ 	.string	"ptxas"
        /*0030*/ 	.string	"Cuda compilation tools, release 13.0, V13.0.88"
        /*0030*/ 	.string	"Build cuda_13.0.r13.0/compiler.36424714_0"
        /*0030*/ 	.string	"-arch sm_100a -m 64 "



//--------------------- .note.nv.cuinfo           --------------------------
	.section	.note.nv.cuinfo,"",@"SHT_NOTE"
	.sectionflags	@"SHF_NOTE_NV_CUINFO"
        /*0018*/ 	.short	0x0002
        /*001a*/ 	.short	0x0064
        /*001c*/ 	.short	0x0082
	.zero		2


//--------------------- .nv.info                  --------------------------
	.section	.nv.info,"",@"SHT_CUDA_INFO"
	.align	4


	//----- nvinfo : EIATTR_REGCOUNT
	.align		4
        /*0000*/ 	.byte	0x04, 0x2f
        /*0002*/ 	.short	(.L_19 - .L_18)
	.align		4
.L_18:
        /*0004*/ 	.word	index@(_ZN7cutlass13device_kernelINS_4gemm6kernel13GemmUniversalIN4cute5tupleIJiiiiEEENS1_10collective13CollectiveMmaINS1_35MainloopSm100TmaUmmaWarpSpecializedILi5ELi2ELi4ENS5_IJNS4_1CILi2EEENSA_ILi1EEESC_EEEEENS5_IJNSA_ILi64EEENSA_ILi128EEESF_EEENS_10bfloat16_tENS5_IJlSC_lEEESI_SJ_NS4_8TiledMMAINS4_8MMA_AtomIJNS4_20SM100_MMA_F16BF16_SSISI_SI_fLi64ELi128ELNS4_4UMMA5MajorE0ELSO_0ELNSN_7ScaleInE0ELSP_0EEEEEENS4_6LayoutINS5_IJSC_SC_SC_EEENS5_IJNSA_ILi0EEESU_SU_EEEEENS5_IJNS4_10UnderscoreESX_SX_EEEEENS4_13SM90_TMA_LOADENS4_14ComposedLayoutINS4_7SwizzleILi3ELi4ELi3EEENS4_18smem_ptr_flag_bitsILi16EEENSS_INS5_IJNSA_ILi8EEESF_EEENS5_IJSF_SC_EEEEEEEvNS4_8identityENS4_23SM90_TMA_LOAD_MULTICASTES1A_vS1B_EENS_8epilogue10collective18CollectiveEpilogueINS1E_23Sm100TmaWarpSpecializedILi4ELi2ELi16ELb1ELb0EEEJSH_NS5_IJNSS_ISF_SC_EENSS_INSA_ILi32EEESC_EEEEESI_SJ_SI_SJ_NS1E_6fusion15FusionCallbacksIS1I_NS1N_17LinearCombinationISI_fSI_fLNS_15FloatRoundStyleE2EEESH_S1M_JEEENS4_5SM1004TMEM4LOAD26SM100_TMEM_LOAD_16dp256b4xES10_NS11_INS12_ILi2ELi4ELi3EEES15_NSS_INS5_IJS16_S1K_EEENS5_IJS1K_SC_EEEEEEENS4_17SM75_U32x4_LDSM_NENS4_14SM90_TMA_STOREES21_NS4_17SM90_U32x4_STSM_NENS4_39AutoVectorizingCopyWithAssumedAlignmentILi128EEEEEEvvEEEEvNT_6ParamsE)
        /*0008*/ 	.word	0x00000044


	//----- nvinfo : EIATTR_FRAME_SIZE
	.align		4
.L_19:
        /*000c*/ 	.byte	0x04, 0x11
        /*000e*/ 	.short	(.L_21 - .L_20)
	.align		4
.L_20:
        /*0010*/ 	.word	index@($__internal_2_$__cuda_sm10x_tcgen05_guardrail_trap_unallocated_columns_being_dealloced)
        /*0014*/ 	.word	0x00000000


	//----- nvinfo : EIATTR_FRAME_SIZE
	.align		4
.L_21:
        /*0018*/ 	.byte	0x04, 0x11
        /*001a*/ 	.short	(.L_23 - .L_22)
	.align		4
.L_22:
        /*001c*/ 	.word	index@($__internal_1_$__cuda_sm10x_tcgen05_guardrail_trap_phase_invalid_during_alloc)
        /*0020*/ 	.word	0x00000000


	//----- nvinfo : EIATTR_FRAME_SIZE
	.align		4
.L_23:
        /*0024*/ 	.byte	0x04, 0x11
        /*0026*/ 	.short	(.L_25 - .L_24)
	.align		4
.L_24:
        /*0028*/ 	.word	index@($__internal_0_$__cuda_sm10x_tcgen05_guardrail_trap_col_being_dealloced_not_returned_by_alloc)
        /*002c*/ 	.word	0x00000000


	//----- nvinfo : EIATTR_FRAME_SIZE
	.align		4
.L_25:
        /*0030*/ 	.byte	0x04, 0x11
        /*0032*/ 	.short	(.L_27 - .L_26)
	.align		4
.L_26:
        /*0034*/ 	.word	index@(_ZN7cutlass13device_kernelINS_4gemm6kernel13GemmUniversalIN4cute5tupleIJiiiiEEENS1_10collective13CollectiveMmaINS1_35MainloopSm100TmaUmmaWarpSpecializedILi5ELi2ELi4ENS5_IJNS4_1CILi2EEENSA_ILi1EEESC_EEEEENS5_IJNSA_ILi64EEENSA_ILi128EEESF_EEENS_10bfloat16_tENS5_IJlSC_lEEESI_SJ_NS4_8TiledMMAINS4_8MMA_AtomIJNS4_20SM100_MMA_F16BF16_SSISI_SI_fLi64ELi128ELNS4_4UMMA5MajorE0ELSO_0ELNSN_7ScaleInE0ELSP_0EEEEEENS4_6LayoutINS5_IJSC_SC_SC_EEENS5_IJNSA_ILi0EEESU_SU_EEEEENS5_IJNS4_10UnderscoreESX_SX_EEEEENS4_13SM90_TMA_LOADENS4_14ComposedLayoutINS4_7SwizzleILi3ELi4ELi3EEENS4_18smem_ptr_flag_bitsILi16EEENSS_INS5_IJNSA_ILi8EEESF_EEENS5_IJSF_SC_EEEEEEEvNS4_8identityENS4_23SM90_TMA_LOAD_MULTICASTES1A_vS1B_EENS_8epilogue10collective18CollectiveEpilogueINS1E_23Sm100TmaWarpSpecializedILi4ELi2ELi16ELb1ELb0EEEJSH_NS5_IJNSS_ISF_SC_EENSS_INSA_ILi32EEESC_EEEEESI_SJ_SI_SJ_NS1E_6fusion15FusionCallbacksIS1I_NS1N_17LinearCombinationISI_fSI_fLNS_15FloatRoundStyleE2EEESH_S1M_JEEENS4_5SM1004TMEM4LOAD26SM100_TMEM_LOAD_16dp256b4xES10_NS11_INS12_ILi2ELi4ELi3EEES15_NSS_INS5_IJS16_S1K_EEENS5_IJS1K_SC_EEEEEEENS4_17SM75_U32x4_LDSM_NENS4_14SM90_TMA_STOREES21_NS4_17SM90_U32x4_STSM_NENS4_39AutoVectorizingCopyWithAssumedAlignmentILi128EEEEEEvvEEEEvNT_6ParamsE)
        /*0038*/ 	.word	0x00000000


	//----- nvinfo : EIATTR_MIN_STACK_SIZE
	.align		4
.L_27:
        /*003c*/ 	.byte	0x04, 0x12
        /*003e*/ 	.short	(.L_29 - .L_28)
	.align		4
.L_28:
        /*0040*/ 	.word	index@(_ZN7cutlass13device_kernelINS_4gemm6kernel13GemmUniversalIN4cute5tupleIJiiiiEEENS1_10collective13CollectiveMmaINS1_35MainloopSm100TmaUmmaWarpSpecializedILi5ELi2ELi4ENS5_IJNS4_1CILi2EEENSA_ILi1EEESC_EEEEENS5_IJNSA_ILi64EEENSA_ILi128EEESF_EEENS_10bfloat16_tENS5_IJlSC_lEEESI_SJ_NS4_8TiledMMAINS4_8MMA_AtomIJNS4_20SM100_MMA_F16BF16_SSISI_SI_fLi64ELi128ELNS4_4UMMA5MajorE0ELSO_0ELNSN_7ScaleInE0ELSP_0EEEEEENS4_6LayoutINS5_IJSC_SC_SC_EEENS5_IJNSA_ILi0EEESU_SU_EEEEENS5_IJNS4_10UnderscoreESX_SX_EEEEENS4_13SM90_TMA_LOADENS4_14ComposedLayoutINS4_7SwizzleILi3ELi4ELi3EEENS4_18smem_ptr_flag_bitsILi16EEENSS_INS5_IJNSA_ILi8EEESF_EEENS5_IJSF_SC_EEEEEEEvNS4_8identityENS4_23SM90_TMA_LOAD_MULTICASTES1A_vS1B_EENS_8epilogue10collective18CollectiveEpilogueINS1E_23Sm100TmaWarpSpecializedILi4ELi2ELi16ELb1ELb0EEEJSH_NS5_IJNSS_ISF_SC_EENSS_INSA_ILi32EEESC_EEEEESI_SJ_SI_SJ_NS1E_6fusion15FusionCallbacksIS1I_NS1N_17LinearCombinationISI_fSI_fLNS_15FloatRoundStyleE2EEESH_S1M_JEEENS4_5SM1004TMEM4LOAD26SM100_TMEM_LOAD_16dp256b4xES10_NS11_INS12_ILi2ELi4ELi3EEES15_NSS_INS5_IJS16_S1K_EEENS5_IJS1K_SC_EEEEEEENS4_17SM75_U32x4_LDSM_NENS4_14SM90_TMA_STOREES21_NS4_17SM90_U32x4_STSM_NENS4_39AutoVectorizingCopyWithAssumedAlignmentILi128EEEEEEvvEEEEvNT_6ParamsE)
        /*0044*/ 	.word	0x00000000
.L_29:


//--------------------- .nv.compat                --------------------------
	.section	.nv.compat,"",@"SHT_CUDA_COMPAT_INFO"
	.align	4
        /*0000*/ 	.byte	0x02, 0x09, 0x01, 0x00, 0x02, 0x02, 0x02, 0x00, 0x02, 0x05, 0x05, 0x00, 0x03, 0x07, 0x01, 0x01
        /*0010*/ 	.byte	0x02, 0x03, 0x01, 0x00, 0x02, 0x06, 0x01, 0x00, 0x04, 0x0b, 0x08, 0x00, 0x09, 0x00, 0x00, 0x00
        /*0020*/ 	.byte	0x00, 0x00, 0x00, 0x00


//--------------------- .nv.info._ZN7cutlass13device_kernelINS_4gemm6kernel13GemmUniversalIN4cute5tupleIJiiiiEEENS1_10collective13CollectiveMmaINS1_35MainloopSm100TmaUmmaWarpSpecializedILi5ELi2ELi4ENS5_IJNS4_1CILi2EEENSA_ILi1EEESC_EEEEENS5_IJNSA_ILi64EEENSA_ILi128EEESF_EEENS_10bfloat16_tENS5_IJlSC_lEEESI_SJ_NS4_8TiledMMAINS4_8MMA_AtomIJNS4_20SM100_MMA_F16BF16_SSISI_SI_fLi64ELi128ELNS4_4UMMA5MajorE0ELSO_0ELNSN_7ScaleInE0ELSP_0EEEEEENS4_6LayoutINS5_IJSC_SC_SC_EEENS5_IJNSA_ILi0EEESU_SU_EEEEENS5_IJNS4_10UnderscoreESX_SX_EEEEENS4_13SM90_TMA_LOADENS4_14ComposedLayoutINS4_7SwizzleILi3ELi4ELi3EEENS4_18smem_ptr_flag_bitsILi16EEENSS_INS5_IJNSA_ILi8EEESF_EEENS5_IJSF_SC_EEEEEEEvNS4_8identityENS4_23SM90_TMA_LOAD_MULTICASTES1A_vS1B_EENS_8epilogue10collective18CollectiveEpilogueINS1E_23Sm100TmaWarpSpecializedILi4ELi2ELi16ELb1ELb0EEEJSH_NS5_IJNSS_ISF_SC_EENSS_INSA_ILi32EEESC_EEEEESI_SJ_SI_SJ_NS1E_6fusion15FusionCallbacksIS1I_NS1N_17LinearCombinationISI_fSI_fLNS_15FloatRoundStyleE2EEESH_S1M_JEEENS4_5SM1004TMEM4LOAD26SM100_TMEM_LOAD_16dp256b4xES10_NS11_INS12_ILi2ELi4ELi3EEES15_NSS_INS5_IJS16_S1K_EEENS5_IJS1K_SC_EEEEEEENS4_17SM75_U32x4_LDSM_NENS4_14SM90_TMA_STOREES21_NS4_17SM90_U32x4_STSM_NENS4_39AutoVectorizingCopyWithAssumedAlignmentILi128EEEEEEvvEEEEvNT_6ParamsE --------------------------
	.section	.nv.info._ZN7cutlass13device_kernelINS_4gemm6kernel13GemmUniversalIN4cute5tupleIJiiiiEEENS1_10collective13CollectiveMmaINS1_35MainloopSm100TmaUmmaWarpSpecializedILi5ELi2ELi4ENS5_IJNS4_1CILi2EEENSA_ILi1EEESC_EEEEENS5_IJNSA_ILi64EEENSA_ILi128EEESF_EEENS_10bfloat16_tENS5_IJlSC_lEEESI_SJ_NS4_8TiledMMAINS4_8MMA_AtomIJNS4_20SM100_MMA_F16BF16_SSISI_SI_fLi64ELi128ELNS4_4UMMA5MajorE0ELSO_0ELNSN_7ScaleInE0ELSP_0EEEEEENS4_6LayoutINS5_IJSC_SC_SC_EEENS5_IJNSA_ILi0EEESU_SU_EEEEENS5_IJNS4_10UnderscoreESX_SX_EEEEENS4_13SM90_TMA_LOADENS4_14ComposedLayoutINS4_7SwizzleILi3ELi4ELi3EEENS4_18smem_ptr_flag_bitsILi16EEENSS_INS5_IJNSA_ILi8EEESF_EEENS5_IJSF_SC_EEEEEEEvNS4_8identityENS4_23SM90_TMA_LOAD_MULTICASTES1A_vS1B_EENS_8epilogue10collective18CollectiveEpilogueINS1E_23Sm100TmaWarpSpecializedILi4ELi2ELi16ELb1ELb0EEEJSH_NS5_IJNSS_ISF_SC_EENSS_INSA_ILi32EEESC_EEEEESI_SJ_SI_SJ_NS1E_6fusion15FusionCallbacksIS1I_NS1N_17LinearCombinationISI_fSI_fLNS_15FloatRoundStyleE2EEESH_S1M_JEEENS4_5SM1004TMEM4LOAD26SM100_TMEM_LOAD_16dp256b4xES10_NS11_INS12_ILi2ELi4ELi3EEES15_NSS_INS5_IJS16_S1K_EEENS5_IJS1K_SC_EEEEEEENS4_17SM75_U32x4_LDSM_NENS4_14SM90_TMA_STOREES21_NS4_17SM90_U32x4_STSM_NENS4_39AutoVectorizingCopyWithAssumedAlignmentILi128EEEEEEvvEEEEvNT_6ParamsE,"",@"SHT_CUDA_INFO"
	.sectionflags	@""
	.align	4


	//----- nvinfo : EIATTR_CUDA_API_VERSION
	.align		4
        /*0000*/ 	.byte	0x04, 0x37
        /*0002*/ 	.short	(.L_31 - .L_30)
.L_30:
        /*0004*/ 	.word	0x00000082


	//----- nvinfo : EIATTR_KPARAM_INFO
	.align		4
.L_31:
        /*0008*/ 	.byte	0x04, 0x17
        /*000a*/ 	.short	(.L_33 - .L_32)
.L_32:
        /*000c*/ 	.word	0x00000000
        /*0010*/ 	.short	0x0000
        /*0012*/ 	.short	0x0000
        /*0014*/ 	.byte	0x00, 0xf0, 0x01, 0x20


	//----- nvinfo : EIATTR_AT_ENTRY_FRAGMENTS
	.align		4
.L_33:
        /*0018*/ 	.byte	0x04, 0x4f
        /*001a*/ 	.short	(.L_35 - .L_34)


	//   ....[0]....
.L_34:
        /*001c*/ 	.word	0x00000006


	//----- nvinfo : EIATTR_RESERVED_SMEM_USED
	.align		4
.L_35:
        /*0020*/ 	.byte	0x01, 0x41
	.zero		2


	//----- nvinfo : EIATTR_SPARSE_MMA_MASK
	.align		4
        /*0024*/ 	.byte	0x03, 0x50
        /*0026*/ 	.short	0x0000


	//----- nvinfo : EIATTR_TCGEN05_1CTA_USED
	.align		4
        /*0028*/ 	.byte	0x01, 0x51
	.zero		2


	//----- nvinfo : EIATTR_MAXREG_COUNT
	.align		4
        /*002c*/ 	.byte	0x03, 0x1b
        /*002e*/ 	.short	0x00ff


	//----- nvinfo : EIATTR_NUM_BARRIERS
	.align		4
        /*0030*/ 	.byte	0x02, 0x4c
        /*0032*/ 	.byte	0x07
	.zero		1


	//----- nvinfo : EIATTR_EXTERNS
	.align		4
        /*0034*/ 	.byte	0x04, 0x0f
        /*0036*/ 	.short	(.L_37 - .L_36)


	//   ....[0]....
	.align		4
.L_36:
        /*0038*/ 	.word	index@(__assertfail)


	//----- nvinfo : EIATTR_MERCURY_ISA_VERSION
	.align		4
.L_37:
        /*003c*/ 	.byte	0x03, 0x5f
        /*003e*/ 	.short	0x0101


	//----- nvinfo : EIATTR_INT_WARP_WIDE_INSTR_OFFSETS
	.align		4
        /*0040*/ 	.byte	0x04, 0x31
        /*0042*/ 	.short	(.L_39 - .L_38)


	//   ....[0]....
.L_38:
        /*0044*/ 	.word	0x00003d90


	//   ....[1]....
        /*0048*/ 	.word	0x00003dc0


	//   ....[2]....
        /*004c*/ 	.word	0x00003de0


	//   ....[3]....
        /*0050*/ 	.word	0x000049f0


	//   ....[4]....
        /*0054*/ 	.word	0x00004a50


	//   ....[5]....
        /*0058*/ 	.word	0x00004b30


	//   ....[6]....
        /*005c*/ 	.word	0x00004bb0


	//   ....[7]....
        /*0060*/ 	.word	0x00004ca0


	//   ....[8]....
        /*0064*/ 	.word	0x00004d30


	//   ....[9]....
        /*0068*/ 	.word	0x00004e20


	//   ....[10]....
        /*006c*/ 	.word	0x00004ed0


	//----- nvinfo : EIATTR_COOP_GROUP_MASK_REGIDS
	.align		4
.L_39:
        /*0070*/ 	.byte	0x04, 0x29
        /*0072*/ 	.short	(.L_41 - .L_40)


	//   ....[0]....
.L_40:
        /*0074*/ 	.word	0xffffffff


	//   ....[1]....
        /*0078*/ 	.word	0xffffffff


	//   ....[2]....
        /*007c*/ 	.word	0xffffffff


	//   ....[3]....
        /*0080*/ 	.word	0xffffffff


	//   ....[4]....
        /*0084*/ 	.word	0xffffffff


	//   ....[5]....
        /*0088*/ 	.word	0xffffffff


	//   ....[6]....
        /*008c*/ 	.word	0xffffffff


	//   ....[7]....
        /*0090*/ 	.word	0xffffffff


	//   ....[8]....
        /*0094*/ 	.word	0xffffffff


	//   ....[9]....
        /*0098*/ 	.word	0xffffffff


	//   ....[10]....
        /*009c*/ 	.word	0xffffffff


	//   ....[11]....
        /*00a0*/ 	.word	0xffffffff


	//   ....[12]....
        /*00a4*/ 	.word	0xffffffff


	//   ....[13]....
        /*00a8*/ 	.word	0xffffffff


	//----- nvinfo : EIATTR_COOP_GROUP_INSTR_OFFSETS
	.align		4
.L_41:
        /*00ac*/ 	.byte	0x04, 0x28
        /*00ae*/ 	.short	(.L_43 - .L_42)


	//   ....[0]....
.L_42:
        /*00b0*/ 	.word	0x00000080


	//   ....[1]....
        /*00b4*/ 	.word	0x000004f0


	//   ....[2]....
        /*00b8*/ 	.word	0x000006b0


	//   ....[3]....
        /*00bc*/ 	.word	0x00000850


	//   ....[4]....
        /*00c0*/ 	.word	0x00000950


	//   ....[5]....
        /*00c4*/ 	.word	0x00000ac0


	//   ....[6]....
        /*00c8*/ 	.word	0x00000c60


	//   ....[7]....
        /*00cc*/ 	.word	0x00000e10


	//   ....[8]....
        /*00d0*/ 	.word	0x00002000


	//   ....[9]....
        /*00d4*/ 	.word	0x00002f80


	//   ....[10]....
        /*00d8*/ 	.word	0x00003190


	//   ....[11]....
        /*00dc*/ 	.word	0x000031c0


	//   ....[12]....
        /*00e0*/ 	.word	0x00003c70


	//   ....[13]....
        /*00e4*/ 	.word	0x00003ea0


	//----- nvinfo : EIATTR_VRC_CTA_INIT_COUNT
	.align		4
.L_43:
        /*00e8*/ 	.byte	0x02, 0x4a
        /*00ea*/ 	.byte	0x80
	.zero		1


	//----- nvinfo : EIATTR_SYSCALL_OFFSETS
	.align		4
        /*00ec*/ 	.byte	0x04, 0x46
        /*00ee*/ 	.short	(.L_45 - .L_44)


	//   ....[0]....
.L_44:
        /*00f0*/ 	.word	0x00005b60


	//   ....[1]....
        /*00f4*/ 	.word	0x00005c50


	//   ....[2]....
        /*00f8*/ 	.word	0x000063e0


	//   ....[3]....
        /*00fc*/ 	.word	0x00006c90


	//   ....[4]....
        /*0100*/ 	.word	0x00007520


	//   ....[5]....
        /*0104*/ 	.word	0x00007da0


	//----- nvinfo : EIATTR_MBARRIER_INSTR_OFFSETS
	.align		4
.L_45:
        /*0108*/ 	.byte	0x04, 0x39
        /*010a*/ 	.short	(.L_47 - .L_46)


	//   ....[0]....
.L_46:
        /*010c*/ 	.word	0x00000600
        /*0110*/ 	.word	0x000000ff
        /*0114*/ 	.word	0x00000000
        /*0118*/ 	.short	0x0100
        /*011a*/ 	.byte	0x04
	.zero		1


	//   ....[1]....
        /*011c*/ 	.word	0x00000610
        /*0120*/ 	.word	0x000000ff
        /*0124*/ 	.word	0x00000028
        /*0128*/ 	.short	0x0100
        /*012a*/ 	.byte	0x04
	.zero		1


	//   ....[2]....
        /*012c*/ 	.word	0x00000620
        /*0130*/ 	.word	0x000000ff
        /*0134*/ 	.word	0x00000008
        /*0138*/ 	.short	0x0100
        /*013a*/ 	.byte	0x04
	.zero		1


	//   ....[3]....
        /*013c*/ 	.word	0x00000630
        /*0140*/ 	.word	0x000000ff
        /*0144*/ 	.word	0x00000030
        /*0148*/ 	.short	0x0100
        /*014a*/ 	.byte	0x04
	.zero		1


	//   ....[4]....
        /*014c*/ 	.word	0x00000640
        /*0150*/ 	.word	0x000000ff
        /*0154*/ 	.word	0x00000010
        /*0158*/ 	.short	0x0100
        /*015a*/ 	.byte	0x04
	.zero		1


	//   ....[5]....
        /*015c*/ 	.word	0x00000650
        /*0160*/ 	.word	0x000000ff
        /*0164*/ 	.word	0x00000038
        /*0168*/ 	.short	0x0100
        /*016a*/ 	.byte	0x04
	.zero		1


	//   ....[6]....
        /*016c*/ 	.word	0x00000660
        /*0170*/ 	.word	0x000000ff
        /*0174*/ 	.word	0x00000018
        /*0178*/ 	.short	0x0100
        /*017a*/ 	.byte	0x04
	.zero		1


	//   ....[7]....
        /*017c*/ 	.word	0x00000670
        /*0180*/ 	.word	0x000000ff
        /*0184*/ 	.word	0x00000040
        /*0188*/ 	.short	0x0100
        /*018a*/ 	.byte	0x04
	.zero		1


	//   ....[8]....
        /*018c*/ 	.word	0x00000680
        /*0190*/ 	.word	0x000000ff
        /*0194*/ 	.word	0x00000020
        /*0198*/ 	.short	0x0100
        /*019a*/ 	.byte	0x04
	.zero		1


	//   ....[9]....
        /*019c*/ 	.word	0x00000690
        /*01a0*/ 	.word	0x000000ff
        /*01a4*/ 	.word	0x00000048
        /*01a8*/ 	.short	0x0100
        /*01aa*/ 	.byte	0x04
	.zero		1


	//   ....[10]....
        /*01ac*/ 	.word	0x000007c0
        /*01b0*/ 	.word	0x000000ff
        /*01b4*/ 	.word	0x00000050
        /*01b8*/ 	.short	0x0100
        /*01ba*/ 	.byte	0x04
	.zero		1


	//   ....[11]....
        /*01bc*/ 	.word	0x000007d0
        /*01c0*/ 	.word	0x000000ff
        /*01c4*/ 	.word	0x00000070
        /*01c8*/ 	.short	0x0100
        /*01ca*/ 	.byte	0x04
	.zero		1


	//   ....[12]....
        /*01cc*/ 	.word	0x000007e0
        /*01d0*/ 	.word	0x000000ff
        /*01d4*/ 	.word	0x00000058
        /*01d8*/ 	.short	0x0100
        /*01da*/ 	.byte	0x04
	.zero		1


	//   ....[13]....
        /*01dc*/ 	.word	0x000007f0
        /*01e0*/ 	.word	0x000000ff
        /*01e4*/ 	.word	0x00000078
        /*01e8*/ 	.short	0x0100
        /*01ea*/ 	.byte	0x04
	.zero		1


	//   ....[14]....
        /*01ec*/ 	.word	0x00000800
        /*01f0*/ 	.word	0x000000ff
        /*01f4*/ 	.word	0x00000060
        /*01f8*/ 	.short	0x0100
        /*01fa*/ 	.byte	0x04
	.zero		1


	//   ....[15]....
        /*01fc*/ 	.word	0x00000810
        /*0200*/ 	.word	0x000000ff
        /*0204*/ 	.word	0x00000080
        /*0208*/ 	.short	0x0100
        /*020a*/ 	.byte	0x04
	.zero		1


	//   ....[16]....
        /*020c*/ 	.word	0x00000820
        /*0210*/ 	.word	0x000000ff
        /*0214*/ 	.word	0x00000068
        /*0218*/ 	.short	0x0100
        /*021a*/ 	.byte	0x04
	.zero		1


	//   ....[17]....
        /*021c*/ 	.word	0x00000830
        /*0220*/ 	.word	0x000000ff
        /*0224*/ 	.word	0x00000088
        /*0228*/ 	.short	0x0100
        /*022a*/ 	.byte	0x04
	.zero		1


	//   ....[18]....
        /*022c*/ 	.word	0x00000920
        /*0230*/ 	.word	0x000000ff
        /*0234*/ 	.word	0x00000090
        /*0238*/ 	.short	0x0100
        /*023a*/ 	.byte	0x06
	.zero		1


	//   ....[19]....
        /*023c*/ 	.word	0x00000930
        /*0240*/ 	.word	0x000000ff
        /*0244*/ 	.word	0x00000098
        /*0248*/ 	.short	0x0100
        /*024a*/ 	.byte	0x06
	.zero		1


	//   ....[20]....
        /*024c*/ 	.word	0x00000a70
        /*0250*/ 	.word	0x000000ff
        /*0254*/ 	.word	0x000000a0
        /*0258*/ 	.short	0x0100
        /*025a*/ 	.byte	0x06
	.zero		1


	//   ....[21]....
        /*025c*/ 	.word	0x00000a80
        /*0260*/ 	.word	0x000000ff
        /*0264*/ 	.word	0x000000b0
        /*0268*/ 	.short	0x0100
        /*026a*/ 	.byte	0x06
	.zero		1


	//   ....[22]....
        /*026c*/ 	.word	0x00000a90
        /*0270*/ 	.word	0x000000ff
        /*0274*/ 	.word	0x000000a8
        /*0278*/ 	.short	0x0100
        /*027a*/ 	.byte	0x06
	.zero		1


	//   ....[23]....
        /*027c*/ 	.word	0x00000aa0
        /*0280*/ 	.word	0x000000ff
        /*0284*/ 	.word	0x000000b8
        /*0288*/ 	.short	0x0100
        /*028a*/ 	.byte	0x06
	.zero		1


	//   ....[24]....
        /*028c*/ 	.word	0x00000bd0
        /*0290*/ 	.word	0x000000ff
        /*0294*/ 	.word	0x000000c0
        /*0298*/ 	.short	0x0100
        /*029a*/ 	.byte	0x04
	.zero		1


	//   ....[25]....
        /*029c*/ 	.word	0x00000be0
        /*02a0*/ 	.word	0x000000ff
        /*02a4*/ 	.word	0x000000e0
        /*02a8*/ 	.short	0x0100
        /*02aa*/ 	.byte	0x04
	.zero		1


	//   ....[26]....
        /*02ac*/ 	.word	0x00000bf0
        /*02b0*/ 	.word	0x000000ff
        /*02b4*/ 	.word	0x000000c8
        /*02b8*/ 	.short	0x0100
        /*02ba*/ 	.byte	0x04
	.zero		1


	//   ....[27]....
        /*02bc*/ 	.word	0x00000c00
        /*02c0*/ 	.word	0x000000ff
        /*02c4*/ 	.word	0x000000e8
        /*02c8*/ 	.short	0x0100
        /*02ca*/ 	.byte	0x04
	.zero		1


	//   ....[28]....
        /*02cc*/ 	.word	0x00000c10
        /*02d0*/ 	.word	0x000000ff
        /*02d4*/ 	.word	0x000000d0
        /*02d8*/ 	.short	0x0100
        /*02da*/ 	.byte	0x04
	.zero		1


	//   ....[29]....
        /*02dc*/ 	.word	0x00000c20
        /*02e0*/ 	.word	0x000000ff
        /*02e4*/ 	.word	0x000000f0
        /*02e8*/ 	.short	0x0100
        /*02ea*/ 	.byte	0x04
	.zero		1


	//   ....[30]....
        /*02ec*/ 	.word	0x00000c30
        /*02f0*/ 	.word	0x000000ff
        /*02f4*/ 	.word	0x000000d8
        /*02f8*/ 	.short	0x0100
        /*02fa*/ 	.byte	0x04
	.zero		1


	//   ....[31]....
        /*02fc*/ 	.word	0x00000c40
        /*0300*/ 	.word	0x000000ff
        /*0304*/ 	.word	0x000000f8
        /*0308*/ 	.short	0x0100
        /*030a*/ 	.byte	0x04
	.zero		1


	//   ....[32]....
        /*030c*/ 	.word	0x00000d30
        /*0310*/ 	.word	0x000000ff
        /*0314*/ 	.word	0x00000100
        /*0318*/ 	.short	0x0100
        /*031a*/ 	.byte	0x04
	.zero		1


	//   ....[33]....
        /*031c*/ 	.word	0x00000d40
        /*0320*/ 	.word	0x000000ff
        /*0324*/ 	.word	0x00000110
        /*0328*/ 	.short	0x0100
        /*032a*/ 	.byte	0x04
	.zero		1


	//   ....[34]....
        /*032c*/ 	.word	0x00000d50
        /*0330*/ 	.word	0x000000ff
        /*0334*/ 	.word	0x00000108
        /*0338*/ 	.short	0x0100
        /*033a*/ 	.byte	0x04
	.zero		1


	//   ....[35]....
        /*033c*/ 	.word	0x00000d60
        /*0340*/ 	.word	0x000000ff
        /*0344*/ 	.word	0x00000118
        /*0348*/ 	.short	0x0100
        /*034a*/ 	.byte	0x04
	.zero		1


	//   ....[36]....
        /*034c*/ 	.word	0x000018c0
        /*0350*/ 	.word	0x00000000
        /*0354*/ 	.word	0x00000110
        /*0358*/ 	.short	0x010a
        /*035a*/ 	.byte	0xff
	.zero		1


	//   ....[37]....
        /*035c*/ 	.word	0x000018f0
        /*0360*/ 	.word	0x00000000
        /*0364*/ 	.word	0x00000100
        /*0368*/ 	.short	0x0101
        /*036a*/ 	.byte	0xff
	.zero		1


	//   ....[38]....
        /*036c*/ 	.word	0x000019a0
        /*0370*/ 	.word	0x000000ff
        /*0374*/ 	.word	0x00000028
        /*0378*/ 	.short	0x010a
        /*037a*/ 	.byte	0x04
	.zero		1


	//   ....[39]....
        /*037c*/ 	.word	0x00001a20
        /*0380*/ 	.word	0x000000ff
        /*0384*/ 	.word	0x00000028
        /*0388*/ 	.short	0x010a
        /*038a*/ 	.byte	0x21
	.zero		1


	//   ....[40]....
        /*038c*/ 	.word	0x00001bb0
        /*0390*/ 	.word	0x000000ff
        /*0394*/ 	.word	0x00000028
        /*0398*/ 	.short	0x010a
        /*039a*/ 	.byte	0x06
	.zero		1


	//   ....[41]....
        /*039c*/ 	.word	0x00001cc0
        /*03a0*/ 	.word	0x000000ff
        /*03a4*/ 	.word	0x00000098
        /*03a8*/ 	.short	0x0101
        /*03aa*/ 	.byte	0x0d
	.zero		1


	//   ....[42]....
        /*03ac*/ 	.word	0x00001ce0
        /*03b0*/ 	.word	0x000000ff
        /*03b4*/ 	.word	0x00000028
        /*03b8*/ 	.short	0x010a
        /*03ba*/ 	.byte	0x04
	.zero		1


	//   ....[43]....
        /*03bc*/ 	.word	0x00001d60
        /*03c0*/ 	.word	0x000000ff
        /*03c4*/ 	.word	0x00000028
        /*03c8*/ 	.short	0x010a
        /*03ca*/ 	.byte	0x09
	.zero		1


	//   ....[44]....
        /*03cc*/ 	.word	0x00001f00
        /*03d0*/ 	.word	0x000000ff
        /*03d4*/ 	.word	0x00000028
        /*03d8*/ 	.short	0x010a
        /*03da*/ 	.byte	0x07
	.zero		1


	//   ....[45]....
        /*03dc*/ 	.word	0x00002030
        /*03e0*/ 	.word	0x00000003
        /*03e4*/ 	.word	0x000000a0
        /*03e8*/ 	.short	0x010a
        /*03ea*/ 	.byte	0xff
	.zero		1


	//   ....[46]....
        /*03ec*/ 	.word	0x00002180
        /*03f0*/ 	.word	0x00000000
        /*03f4*/ 	.word	0x00000000
        /*03f8*/ 	.short	0x0101
        /*03fa*/ 	.byte	0xff
	.zero		1


	//   ....[47]....
        /*03fc*/ 	.word	0x00002740
        /*0400*/ 	.word	0x000000ff
        /*0404*/ 	.word	0x00000000
        /*0408*/ 	.short	0x010a
        /*040a*/ 	.byte	0x04
	.zero		1


	//   ....[48]....
        /*040c*/ 	.word	0x000027d0
        /*0410*/ 	.word	0x000000ff
        /*0414*/ 	.word	0x00000000
        /*0418*/ 	.short	0x010a
        /*041a*/ 	.byte	0x05
	.zero		1


	//   ....[49]....
        /*041c*/ 	.word	0x00002860
        /*0420*/ 	.word	0x000000ff
        /*0424*/ 	.word	0x00000000
        /*0428*/ 	.short	0x010a
        /*042a*/ 	.byte	0x05
	.zero		1


	//   ....[50]....
        /*042c*/ 	.word	0x000028f0
        /*0430*/ 	.word	0x000000ff
        /*0434*/ 	.word	0x00000000
        /*0438*/ 	.short	0x010a
        /*043a*/ 	.byte	0x05
	.zero		1


	//   ....[51]....
        /*043c*/ 	.word	0x00002990
        /*0440*/ 	.word	0x00000000
        /*0444*/ 	.word	0x00000000
        /*0448*/ 	.short	0x010a
        /*044a*/ 	.byte	0xff
	.zero		1


	//   ....[52]....
        /*044c*/ 	.word	0x00002ad0
        /*0450*/ 	.word	0x00000002
        /*0454*/ 	.word	0x00000100
        /*0458*/ 	.short	0x010a
        /*045a*/ 	.byte	0xff
	.zero		1


	//   ....[53]....
        /*045c*/ 	.word	0x00002b40
        /*0460*/ 	.word	0x00000002
        /*0464*/ 	.word	0x00000000
        /*0468*/ 	.short	0x0101
        /*046a*/ 	.byte	0xff
	.zero		1


	//   ....[54]....
        /*046c*/ 	.word	0x00002b60
        /*0470*/ 	.word	0x000000ff
        /*0474*/ 	.word	0x000000b0
        /*0478*/ 	.short	0x010a
        /*047a*/ 	.byte	0x04
	.zero		1


	//   ....[55]....
        /*047c*/ 	.word	0x00002c80
        /*0480*/ 	.word	0x00000002
        /*0484*/ 	.word	0x000000a0
        /*0488*/ 	.short	0x010a
        /*048a*/ 	.byte	0xff
	.zero		1


	//   ....[56]....
        /*048c*/ 	.word	0x00002d80
        /*0490*/ 	.word	0x00000002
        /*0494*/ 	.word	0x00000000
        /*0498*/ 	.short	0x0101
        /*049a*/ 	.byte	0xff
	.zero		1


	//   ....[57]....
        /*049c*/ 	.word	0x00002e10
        /*04a0*/ 	.word	0x000000ff
        /*04a4*/ 	.word	0x000000b0
        /*04a8*/ 	.short	0x0106
        /*04aa*/ 	.byte	0x04
	.zero		1


	//   ....[58]....
        /*04ac*/ 	.word	0x00002e30
        /*04b0*/ 	.word	0x000000ff
        /*04b4*/ 	.word	0x000000b0
        /*04b8*/ 	.short	0x010a
        /*04ba*/ 	.byte	0x04
	.zero		1


	//   ....[59]....
        /*04bc*/ 	.word	0x00002ec0
        /*04c0*/ 	.word	0x000000ff
        /*04c4*/ 	.word	0x000000b0
        /*04c8*/ 	.short	0x0106
        /*04ca*/ 	.byte	0x07
	.zero		1


	//   ....[60]....
        /*04cc*/ 	.word	0x00002f00
        /*04d0*/ 	.word	0x00000000
        /*04d4*/ 	.word	0x000000b0
        /*04d8*/ 	.short	0x010a
        /*04da*/ 	.byte	0xff
	.zero		1


	//   ....[61]....
        /*04dc*/ 	.word	0x00003460
        /*04e0*/ 	.word	0x00000000
        /*04e4*/ 	.word	0x000000a0
        /*04e8*/ 	.short	0x010a
        /*04ea*/ 	.byte	0xff
	.zero		1


	//   ....[62]....
        /*04ec*/ 	.word	0x00003560
        /*04f0*/ 	.word	0x00000003
        /*04f4*/ 	.word	0x00000000
        /*04f8*/ 	.short	0x0101
        /*04fa*/ 	.byte	0xff
	.zero		1


	//   ....[63]....
        /*04fc*/ 	.word	0x00003570
        /*0500*/ 	.word	0x000000ff
        /*0504*/ 	.word	0x00000000
        /*0508*/ 	.short	0x010a
        /*050a*/ 	.byte	0x04
	.zero		1


	//   ....[64]....
        /*050c*/ 	.word	0x000035f0
        /*0510*/ 	.word	0x000000ff
        /*0514*/ 	.word	0x000000e0
        /*0518*/ 	.short	0x010a
        /*051a*/ 	.byte	0x1f
	.zero		1


	//   ....[65]....
        /*051c*/ 	.word	0x000036d0
        /*0520*/ 	.word	0x000000ff
        /*0524*/ 	.word	0x00000000
        /*0528*/ 	.short	0x010a
        /*052a*/ 	.byte	0x05
	.zero		1


	//   ....[66]....
        /*052c*/ 	.word	0x00003810
        /*0530*/ 	.word	0x000000ff
        /*0534*/ 	.word	0x00000000
        /*0538*/ 	.short	0x010a
        /*053a*/ 	.byte	0x04
	.zero		1


	//   ....[67]....
        /*053c*/ 	.word	0x00003aa0
        /*0540*/ 	.word	0x000000ff
        /*0544*/ 	.word	0x00000000
        /*0548*/ 	.short	0x010a
        /*054a*/ 	.byte	0x04
	.zero		1


	//   ....[68]....
        /*054c*/ 	.word	0x00003b30
        /*0550*/ 	.word	0x000000ff
        /*0554*/ 	.word	0x00000000
        /*0558*/ 	.short	0x010a
        /*055a*/ 	.byte	0x05
	.zero		1


	//   ....[69]....
        /*055c*/ 	.word	0x00003bc0
        /*0560*/ 	.word	0x000000ff
        /*0564*/ 	.word	0x00000000
        /*0568*/ 	.short	0x010a
        /*056a*/ 	.byte	0x05
	.zero		1


	//   ....[70]....
        /*056c*/ 	.word	0x00003c50
        /*0570*/ 	.word	0x000000ff
        /*0574*/ 	.word	0x00000000
        /*0578*/ 	.short	0x010a
        /*057a*/ 	.byte	0x04
	.zero		1


	//   ....[71]....
        /*057c*/ 	.word	0x000041b0
        /*0580*/ 	.word	0x00000008
        /*0584*/ 	.word	0x000000a0
        /*0588*/ 	.short	0x010a
        /*058a*/ 	.byte	0xff
	.zero		1


	//   ....[72]....
        /*058c*/ 	.word	0x00004320
        /*0590*/ 	.word	0x00000000
        /*0594*/ 	.word	0x00000000
        /*0598*/ 	.short	0x0101
        /*059a*/ 	.byte	0xff
	.zero		1


	//   ....[73]....
        /*059c*/ 	.word	0x00004800
        /*05a0*/ 	.word	0x000000ff
        /*05a4*/ 	.word	0x00000098
        /*05a8*/ 	.short	0x010a
        /*05aa*/ 	.byte	0x15
	.zero		1


	//   ....[74]....
        /*05ac*/ 	.word	0x00004990
        /*05b0*/ 	.word	0x000000ff
        /*05b4*/ 	.word	0x00000070
        /*05b8*/ 	.short	0x010a
        /*05ba*/ 	.byte	0x15
	.zero		1


	//   ....[75]....
        /*05bc*/ 	.word	0x00004ae0
        /*05c0*/ 	.word	0x000000ff
        /*05c4*/ 	.word	0x00000050
        /*05c8*/ 	.short	0x010b
        /*05ca*/ 	.byte	0x15
	.zero		1


	//   ....[76]....
        /*05cc*/ 	.word	0x00004af0
        /*05d0*/ 	.word	0x000000ff
        /*05d4*/ 	.word	0x00000000
        /*05d8*/ 	.short	0x0101
        /*05da*/ 	.byte	0x32
	.zero		1


	//   ....[77]....
        /*05dc*/ 	.word	0x00004b00
        /*05e0*/ 	.word	0x000000ff
        /*05e4*/ 	.word	0x00000078
        /*05e8*/ 	.short	0x010a
        /*05ea*/ 	.byte	0x15
	.zero		1


	//   ....[78]....
        /*05ec*/ 	.word	0x00004c50
        /*05f0*/ 	.word	0x000000ff
        /*05f4*/ 	.word	0x00000058
        /*05f8*/ 	.short	0x010b
        /*05fa*/ 	.byte	0x15
	.zero		1


	//   ....[79]....
        /*05fc*/ 	.word	0x00004c60
        /*0600*/ 	.word	0x000000ff
        /*0604*/ 	.word	0x00000000
        /*0608*/ 	.short	0x0101
        /*060a*/ 	.byte	0x31
	.zero		1


	//   ....[80]....
        /*060c*/ 	.word	0x00004c70
        /*0610*/ 	.word	0x000000ff
        /*0614*/ 	.word	0x00000080
        /*0618*/ 	.short	0x010a
        /*061a*/ 	.byte	0x15
	.zero		1


	//   ....[81]....
        /*061c*/ 	.word	0x00004dd0
        /*0620*/ 	.word	0x000000ff
        /*0624*/ 	.word	0x00000060
        /*0628*/ 	.short	0x010b
        /*062a*/ 	.byte	0x15
	.zero		1


	//   ....[82]....
        /*062c*/ 	.word	0x00004de0
        /*0630*/ 	.word	0x000000ff
        /*0634*/ 	.word	0x00000000
        /*0638*/ 	.short	0x0101
        /*063a*/ 	.byte	0x30
	.zero		1


	//   ....[83]....
        /*063c*/ 	.word	0x00004df0
        /*0640*/ 	.word	0x000000ff
        /*0644*/ 	.word	0x00000088
        /*0648*/ 	.short	0x010a
        /*064a*/ 	.byte	0x15
	.zero		1


	//   ....[84]....
        /*064c*/ 	.word	0x00004ff0
        /*0650*/ 	.word	0x000000ff
        /*0654*/ 	.word	0x00000068
        /*0658*/ 	.short	0x010b
        /*065a*/ 	.byte	0x15
	.zero		1


	//   ....[85]....
        /*065c*/ 	.word	0x00005000
        /*0660*/ 	.word	0x000000ff
        /*0664*/ 	.word	0x00000000
        /*0668*/ 	.short	0x0101
        /*066a*/ 	.byte	0x2b
	.zero		1


	//   ....[86]....
        /*066c*/ 	.word	0x00005030
        /*0670*/ 	.word	0x000000ff
        /*0674*/ 	.word	0x00000070
        /*0678*/ 	.short	0x010a
        /*067a*/ 	.byte	0x15
	.zero		1


	//   ....[87]....
        /*067c*/ 	.word	0x00005050
        /*0680*/ 	.word	0x000000ff
        /*0684*/ 	.word	0x00000078
        /*0688*/ 	.short	0x010a
        /*068a*/ 	.byte	0x15
	.zero		1


	//   ....[88]....
        /*068c*/ 	.word	0x00005070
        /*0690*/ 	.word	0x000000ff
        /*0694*/ 	.word	0x00000080
        /*0698*/ 	.short	0x010a
        /*069a*/ 	.byte	0x15
	.zero		1


	//   ....[89]....
        /*069c*/ 	.word	0x000050b0
        /*06a0*/ 	.word	0x00000000
        /*06a4*/ 	.word	0x00000088
        /*06a8*/ 	.short	0x010a
        /*06aa*/ 	.byte	0xff
	.zero		1


	//   ....[90]....
        /*06ac*/ 	.word	0x000053f0
        /*06b0*/ 	.word	0x00000003
        /*06b4*/ 	.word	0x000000a0
        /*06b8*/ 	.short	0x010a
        /*06ba*/ 	.byte	0xff
	.zero		1


	//   ....[91]....
        /*06bc*/ 	.word	0x00005570
        /*06c0*/ 	.word	0x00000000
        /*06c4*/ 	.word	0x00000000
        /*06c8*/ 	.short	0x0101
        /*06ca*/ 	.byte	0xff
	.zero		1


	//   ....[92]....
        /*06cc*/ 	.word	0x00006090
        /*06d0*/ 	.word	0x000000ff
        /*06d4*/ 	.word	0x00000050
        /*06d8*/ 	.short	0x010a
        /*06da*/ 	.byte	0x2c
	.zero		1


	//   ....[93]....
        /*06dc*/ 	.word	0x000060d0
        /*06e0*/ 	.word	0x0000001a
        /*06e4*/ 	.word	0x000000c0
        /*06e8*/ 	.short	0x010a
        /*06ea*/ 	.byte	0xff
	.zero		1


	//   ....[94]....
        /*06ec*/ 	.word	0x000061e0
        /*06f0*/ 	.word	0x000000ff
        /*06f4*/ 	.word	0x00000050
        /*06f8*/ 	.short	0x010a
        /*06fa*/ 	.byte	0x2c
	.zero		1


	//   ....[95]....
        /*06fc*/ 	.word	0x000062c0
        /*0700*/ 	.word	0x0000001a
        /*0704*/ 	.word	0x000000c0
        /*0708*/ 	.short	0x010a
        /*070a*/ 	.byte	0xff
	.zero		1


	//   ....[96]....
        /*070c*/ 	.word	0x000069f0
        /*0710*/ 	.word	0x00000000
        /*0714*/ 	.word	0x00000000
        /*0718*/ 	.short	0x0101
        /*071a*/ 	.byte	0xff
	.zero		1


	//   ....[97]....
        /*071c*/ 	.word	0x00006a00
        /*0720*/ 	.word	0x00000004
        /*0724*/ 	.word	0x00000050
        /*0728*/ 	.short	0x010a
        /*072a*/ 	.byte	0xff
	.zero		1


	//   ....[98]....
        /*072c*/ 	.word	0x00006ac0
        /*0730*/ 	.word	0x00000004
        /*0734*/ 	.word	0x00000050
        /*0738*/ 	.short	0x010a
        /*073a*/ 	.byte	0xff
	.zero		1


	//   ....[99]....
        /*073c*/ 	.word	0x00007280
        /*0740*/ 	.word	0x00000000
        /*0744*/ 	.word	0x00000000
        /*0748*/ 	.short	0x0101
        /*074a*/ 	.byte	0xff
	.zero		1


	//   ....[100]....
        /*074c*/ 	.word	0x000072a0
        /*0750*/ 	.word	0x00000002
        /*0754*/ 	.word	0x00000050
        /*0758*/ 	.short	0x010a
        /*075a*/ 	.byte	0xff
	.zero		1


	//   ....[101]....
        /*075c*/ 	.word	0x00007350
        /*0760*/ 	.word	0x00000002
        /*0764*/ 	.word	0x00000050
        /*0768*/ 	.short	0x010a
        /*076a*/ 	.byte	0xff
	.zero		1


	//   ....[102]....
        /*076c*/ 	.word	0x00007b00
        /*0770*/ 	.word	0x00000000
        /*0774*/ 	.word	0x00000000
        /*0778*/ 	.short	0x0101
        /*077a*/ 	.byte	0xff
	.zero		1


	//   ....[103]....
        /*077c*/ 	.word	0x00007b20
        /*0780*/ 	.word	0x00000003
        /*0784*/ 	.word	0x00000050
        /*0788*/ 	.short	0x010a
        /*078a*/ 	.byte	0xff
	.zero		1


	//   ....[104]....
        /*078c*/ 	.word	0x00007bd0
        /*0790*/ 	.word	0x00000003
        /*0794*/ 	.word	0x00000050
        /*0798*/ 	.short	0x010a
        /*079a*/ 	.byte	0xff
	.zero		1


	//   ....[105]....
        /*079c*/ 	.word	0x00007fe0
        /*07a0*/ 	.word	0x000000ff
        /*07a4*/ 	.word	0x00000000
        /*07a8*/ 	.short	0x0101
        /*07aa*/ 	.byte	0x04
	.zero		1


	//   ....[106]....
        /*07ac*/ 	.word	0x000083f0
        /*07b0*/ 	.word	0x00000000
        /*07b4*/ 	.word	0x00000000
        /*07b8*/ 	.short	0x0101
        /*07ba*/ 	.byte	0xff
	.zero		1


	//   ....[107]....
        /*07bc*/ 	.word	0x000086a0
        /*07c0*/ 	.word	0x000000ff
        /*07c4*/ 	.word	0x00000000
        /*07c8*/ 	.short	0x0101
        /*07ca*/ 	.byte	0x04
	.zero		1


	//   ....[108]....
        /*07cc*/ 	.word	0x000086c0
        /*07d0*/ 	.word	0x00000000
        /*07d4*/ 	.word	0x00000110
        /*07d8*/ 	.short	0x010a
        /*07da*/ 	.byte	0xff
	.zero		1


	//   ....[109]....
        /*07dc*/ 	.word	0x00008720
        /*07e0*/ 	.word	0x00000000
        /*07e4*/ 	.word	0x00000028
        /*07e8*/ 	.short	0x010a
        /*07ea*/ 	.byte	0xff
	.zero		1


	//   ....[110]....
        /*07ec*/ 	.word	0x00008780
        /*07f0*/ 	.word	0x00000000
        /*07f4*/ 	.word	0x00000028
        /*07f8*/ 	.short	0x010a
        /*07fa*/ 	.byte	0xff
	.zero		1


	//   ....[111]....
        /*07fc*/ 	.word	0x000087d0
        /*0800*/ 	.word	0x00000003
        /*0804*/ 	.word	0x000000a0
        /*0808*/ 	.short	0x010a
        /*080a*/ 	.byte	0xff
	.zero		1


	//   ....[112]....
        /*080c*/ 	.word	0x00008830
        /*0810*/ 	.word	0x00000000
        /*0814*/ 	.word	0x00000000
        /*0818*/ 	.short	0x010a
        /*081a*/ 	.byte	0xff
	.zero		1


	//   ....[113]....
        /*081c*/ 	.word	0x00008890
        /*0820*/ 	.word	0x00000000
        /*0824*/ 	.word	0x00000000
        /*0828*/ 	.short	0x010a
        /*082a*/ 	.byte	0xff
	.zero		1


	//   ....[114]....
        /*082c*/ 	.word	0x000088f0
        /*0830*/ 	.word	0x00000000
        /*0834*/ 	.word	0x00000000
        /*0838*/ 	.short	0x010a
        /*083a*/ 	.byte	0xff
	.zero		1


	//   ....[115]....
        /*083c*/ 	.word	0x00008950
        /*0840*/ 	.word	0x00000000
        /*0844*/ 	.word	0x00000000
        /*0848*/ 	.short	0x010a
        /*084a*/ 	.byte	0xff
	.zero		1


	//   ....[116]....
        /*084c*/ 	.word	0x000089a0
        /*0850*/ 	.word	0x00000002
        /*0854*/ 	.word	0x00000100
        /*0858*/ 	.short	0x010a
        /*085a*/ 	.byte	0xff
	.zero		1


	//   ....[117]....
        /*085c*/ 	.word	0x00008a00
        /*0860*/ 	.word	0x00000002
        /*0864*/ 	.word	0x000000b0
        /*0868*/ 	.short	0x010a
        /*086a*/ 	.byte	0xff
	.zero		1


	//   ....[118]....
        /*086c*/ 	.word	0x00008a50
        /*0870*/ 	.word	0x00000002
        /*0874*/ 	.word	0x000000a0
        /*0878*/ 	.short	0x010a
        /*087a*/ 	.byte	0xff
	.zero		1


	//   ....[119]....
        /*087c*/ 	.word	0x00008ab0
        /*0880*/ 	.word	0x00000000
        /*0884*/ 	.word	0x000000b0
        /*0888*/ 	.short	0x010a
        /*088a*/ 	.byte	0xff
	.zero		1


	//   ....[120]....
        /*088c*/ 	.word	0x00008b00
        /*0890*/ 	.word	0x00000000
        /*0894*/ 	.word	0x000000a0
        /*0898*/ 	.short	0x010a
        /*089a*/ 	.byte	0xff
	.zero		1


	//   ....[121]....
        /*089c*/ 	.word	0x00008b60
        /*08a0*/ 	.word	0x00000002
        /*08a4*/ 	.word	0x000000e0
        /*08a8*/ 	.short	0x010a
        /*08aa*/ 	.byte	0xff
	.zero		1


	//   ....[122]....
        /*08ac*/ 	.word	0x00008bc0
        /*08b0*/ 	.word	0x00000000
        /*08b4*/ 	.word	0x00000000
        /*08b8*/ 	.short	0x010a
        /*08ba*/ 	.byte	0xff
	.zero		1


	//   ....[123]....
        /*08bc*/ 	.word	0x00008c20
        /*08c0*/ 	.word	0x00000000
        /*08c4*/ 	.word	0x00000000
        /*08c8*/ 	.short	0x010a
        /*08ca*/ 	.byte	0xff
	.zero		1


	//   ....[124]....
        /*08cc*/ 	.word	0x00008c80
        /*08d0*/ 	.word	0x00000000
        /*08d4*/ 	.word	0x00000000
        /*08d8*/ 	.short	0x010a
        /*08da*/ 	.byte	0xff
	.zero		1


	//   ....[125]....
        /*08dc*/ 	.word	0x00008ce0
        /*08e0*/ 	.word	0x00000000
        /*08e4*/ 	.word	0x00000000
        /*08e8*/ 	.short	0x010a
        /*08ea*/ 	.byte	0xff
	.zero		1


	//   ....[126]....
        /*08ec*/ 	.word	0x00008d40
        /*08f0*/ 	.word	0x00000000
        /*08f4*/ 	.word	0x00000000
        /*08f8*/ 	.short	0x010a
        /*08fa*/ 	.byte	0xff
	.zero		1


	//   ....[127]....
        /*08fc*/ 	.word	0x00008d90
        /*0900*/ 	.word	0x00000008
        /*0904*/ 	.word	0x000000a0
        /*0908*/ 	.short	0x010a
        /*090a*/ 	.byte	0xff
	.zero		1


	//   ....[128]....
        /*090c*/ 	.word	0x00008df0
        /*0910*/ 	.word	0x00000000
        /*0914*/ 	.word	0x00000098
        /*0918*/ 	.short	0x010a
        /*091a*/ 	.byte	0xff
	.zero		1


	//   ....[129]....
        /*091c*/ 	.word	0x00008e50
        /*0920*/ 	.word	0x00000000
        /*0924*/ 	.word	0x00000070
        /*0928*/ 	.short	0x010a
        /*092a*/ 	.byte	0xff
	.zero		1


	//   ....[130]....
        /*092c*/ 	.word	0x00008eb0
        /*0930*/ 	.word	0x00000000
        /*0934*/ 	.word	0x00000078
        /*0938*/ 	.short	0x010a
        /*093a*/ 	.byte	0xff
	.zero		1


	//   ....[131]....
        /*093c*/ 	.word	0x00008f10
        /*0940*/ 	.word	0x00000000
        /*0944*/ 	.word	0x00000080
        /*0948*/ 	.short	0x010a
        /*094a*/ 	.byte	0xff
	.zero		1


	//   ....[132]....
        /*094c*/ 	.word	0x00008f70
        /*0950*/ 	.word	0x00000000
        /*0954*/ 	.word	0x00000088
        /*0958*/ 	.short	0x010a
        /*095a*/ 	.byte	0xff
	.zero		1


	//   ....[133]....
        /*095c*/ 	.word	0x00008fd0
        /*0960*/ 	.word	0x00000000
        /*0964*/ 	.word	0x00000070
        /*0968*/ 	.short	0x010a
        /*096a*/ 	.byte	0xff
	.zero		1


	//   ....[134]....
        /*096c*/ 	.word	0x00009030
        /*0970*/ 	.word	0x00000000
        /*0974*/ 	.word	0x00000078
        /*0978*/ 	.short	0x010a
        /*097a*/ 	.byte	0xff
	.zero		1


	//   ....[135]....
        /*097c*/ 	.word	0x00009090
        /*0980*/ 	.word	0x00000000
        /*0984*/ 	.word	0x00000080
        /*0988*/ 	.short	0x010a
        /*098a*/ 	.byte	0xff
	.zero		1


	//   ....[136]....
        /*098c*/ 	.word	0x000090e0
        /*0990*/ 	.word	0x00000003
        /*0994*/ 	.word	0x000000a0
        /*0998*/ 	.short	0x010a
        /*099a*/ 	.byte	0xff
	.zero		1


	//   ....[137]....
        /*099c*/ 	.word	0x00009140
        /*09a0*/ 	.word	0x00000000
        /*09a4*/ 	.word	0x00000050
        /*09a8*/ 	.short	0x010a
        /*09aa*/ 	.byte	0xff
	.zero		1


	//   ....[138]....
        /*09ac*/ 	.word	0x00009190
        /*09b0*/ 	.word	0x0000001a
        /*09b4*/ 	.word	0x000000c0
        /*09b8*/ 	.short	0x010a
        /*09ba*/ 	.byte	0xff
	.zero		1


	//   ....[139]....
        /*09bc*/ 	.word	0x000091e0
        /*09c0*/ 	.word	0x00000004
        /*09c4*/ 	.word	0x00000050
        /*09c8*/ 	.short	0x010a
        /*09ca*/ 	.byte	0xff
	.zero		1


	//   ....[140]....
        /*09cc*/ 	.word	0x00009230
        /*09d0*/ 	.word	0x00000002
        /*09d4*/ 	.word	0x00000050
        /*09d8*/ 	.short	0x010a
        /*09da*/ 	.byte	0xff
	.zero		1


	//   ....[141]....
        /*09dc*/ 	.word	0x00009280
        /*09e0*/ 	.word	0x00000003
        /*09e4*/ 	.word	0x00000050
        /*09e8*/ 	.short	0x010a
        /*09ea*/ 	.byte	0xff
	.zero		1


	//----- nvinfo : EIATTR_NUM_MBARRIERS
	.align		4
.L_47:
        /*09ec*/ 	.byte	0x03, 0x38
        /*09ee*/ 	.short	0x0024


	//----- nvinfo : EIATTR_EXIT_INSTR_OFFSETS
	.align		4
        /*09f0*/ 	.byte	0x04, 0x1c
        /*09f2*/ 	.short	(.L_49 - .L_48)


	//   ....[0]....
.L_48:
        /*09f4*/ 	.word	0x000029c0


	//   ....[1]....
        /*09f8*/ 	.word	0x00002ed0


	//   ....[2]....
        /*09fc*/ 	.word	0x00002f30


	//   ....[3]....
        /*0a00*/ 	.word	0x00003eb0


	//   ....[4]....
        /*0a04*/ 	.word	0x000050e0


	//   ....[5]....
        /*0a08*/ 	.word	0x00005120


	//   ....[6]....
        /*0a0c*/ 	.word	0x00008580


	//   ....[7]....
        /*0a10*/ 	.word	0x00008600


	//   ....[8]....
        /*0a14*/ 	.word	0x00008630


	//   ....[9]....
        /*0a18*/ 	.word	0x000086b0


	//----- nvinfo : EIATTR_MAX_THREADS
	.align		4
.L_49:
        /*0a1c*/ 	.byte	0x04, 0x05
        /*0a1e*/ 	.short	(.L_51 - .L_50)
.L_50:
        /*0a20*/ 	.word	0x00000100
        /*0a24*/ 	.word	0x00000001
        /*0a28*/ 	.word	0x00000001


	//----- nvinfo : EIATTR_CRS_STACK_SIZE
	.align		4
.L_51:
        /*0a2c*/ 	.byte	0x04, 0x1e
        /*0a2e*/ 	.short	(.L_53 - .L_52)
.L_52:
        /*0a30*/ 	.word	0x00000000


	//----- nvinfo : EIATTR_CBANK_PARAM_SIZE
	.align		4
.L_53:
        /*0a34*/ 	.byte	0x03, 0x19
        /*0a36*/ 	.short	0x0800


	//----- nvinfo : EIATTR_PARAM_CBANK
	.align		4
        /*0a38*/ 	.byte	0x04, 0x0a
        /*0a3a*/ 	.short	(.L_55 - .L_54)
	.align		4
.L_54:
        /*0a3c*/ 	.word	index@(.nv.constant0._ZN7cutlass13device_kernelINS_4gemm6kernel13GemmUniversalIN4cute5tupleIJiiiiEEENS1_10collective13CollectiveMmaINS1_35MainloopSm100TmaUmmaWarpSpecializedILi5ELi2ELi4ENS5_IJNS4_1CILi2EEENSA_ILi1EEESC_EEEEENS5_IJNSA_ILi64EEENSA_ILi128EEESF_EEENS_10bfloat16_tENS5_IJlSC_lEEESI_SJ_NS4_8TiledMMAINS4_8MMA_AtomIJNS4_20SM100_MMA_F16BF16_SSISI_SI_fLi64ELi128ELNS4_4UMMA5MajorE0ELSO_0ELNSN_7ScaleInE0ELSP_0EEEEEENS4_6LayoutINS5_IJSC_SC_SC_EEENS5_IJNSA_ILi0EEESU_SU_EEEEENS5_IJNS4_10UnderscoreESX_SX_EEEEENS4_13SM90_TMA_LOADENS4_14ComposedLayoutINS4_7SwizzleILi3ELi4ELi3EEENS4_18smem_ptr_flag_bitsILi16EEENSS_INS5_IJNSA_ILi8EEESF_EEENS5_IJSF_SC_EEEEEEEvNS4_8identityENS4_23SM90_TMA_LOAD_MULTICASTES1A_vS1B_EENS_8epilogue10collective18CollectiveEpilogueINS1E_23Sm100TmaWarpSpecializedILi4ELi2ELi16ELb1ELb0EEEJSH_NS5_IJNSS_ISF_SC_EENSS_INSA_ILi32EEESC_EEEEESI_SJ_SI_SJ_NS1E_6fusion15FusionCallbacksIS1I_NS1N_17LinearCombinationISI_fSI_fLNS_15FloatRoundStyleE2EEESH_S1M_JEEENS4_5SM1004TMEM4LOAD26SM100_TMEM_LOAD_16dp256b4xES10_NS11_INS12_ILi2ELi4ELi3EEES15_NSS_INS5_IJS16_S1K_EEENS5_IJS1K_SC_EEEEEEENS4_17SM75_U32x4_LDSM_NENS4_14SM90_TMA_STOREES21_NS4_17SM90_U32x4_STSM_NENS4_39AutoVectorizingCopyWithAssumedAlignmentILi128EEEEEEvvEEEEvNT_6ParamsE)
        /*0a40*/ 	.short	0x0380
        /*0a42*/ 	.short	0x0800


	//----- nvinfo : EIATTR_SW_WAR
	.align		4
.L_55:
        /*0a44*/ 	.byte	0x04, 0x36
        /*0a46*/ 	.short	(.L_57 - .L_56)
.L_56:
        /*0a48*/ 	.word	0x00000008
.L_57:


//--------------------- .nv.callgraph             --------------------------
	.section	.nv.callgraph,"",@"SHT_CUDA_CALLGRAPH"
	.align	4
	.sectionentsize	8
	.align		4
        /*0000*/ 	.word	0x00000000
	.align		4
        /*0004*/ 	.word	0xffffffff
	.align		4
        /*0008*/ 	.word	index@(_ZN7cutlass13device_kernelINS_4gemm6kernel13GemmUniversalIN4cute5tupleIJiiiiEEENS1_10collective13CollectiveMmaINS1_35MainloopSm100TmaUmmaWarpSpecializedILi5ELi2ELi4ENS5_IJNS4_1CILi2EEENSA_ILi1EEESC_EEEEENS5_IJNSA_ILi64EEENSA_ILi128EEESF_EEENS_10bfloat16_tENS5_IJlSC_lEEESI_SJ_NS4_8TiledMMAINS4_8MMA_AtomIJNS4_20SM100_MMA_F16BF16_SSISI_SI_fLi64ELi128ELNS4_4UMMA5MajorE0ELSO_0ELNSN_7ScaleInE0ELSP_0EEEEEENS4_6LayoutINS5_IJSC_SC_SC_EEENS5_IJNSA_ILi0EEESU_SU_EEEEENS5_IJNS4_10UnderscoreESX_SX_EEEEENS4_13SM90_TMA_LOADENS4_14ComposedLayoutINS4_7SwizzleILi3ELi4ELi3EEENS4_18smem_ptr_flag_bitsILi16EEENSS_INS5_IJNSA_ILi8EEESF_EEENS5_IJSF_SC_EEEEEEEvNS4_8identityENS4_23SM90_TMA_LOAD_MULTICASTES1A_vS1B_EENS_8epilogue10collective18CollectiveEpilogueINS1E_23Sm100TmaWarpSpecializedILi4ELi2ELi16ELb1ELb0EEEJSH_NS5_IJNSS_ISF_SC_EENSS_INSA_ILi32EEESC_EEEEESI_SJ_SI_SJ_NS1E_6fusion15FusionCallbacksIS1I_NS1N_17LinearCombinationISI_fSI_fLNS_15FloatRoundStyleE2EEESH_S1M_JEEENS4_5SM1004TMEM4LOAD26SM100_TMEM_LOAD_16dp256b4xES10_NS11_INS12_ILi2ELi4ELi3EEES15_NSS_INS5_IJS16_S1K_EEENS5_IJS1K_SC_EEEEEEENS4_17SM75_U32x4_LDSM_NENS4_14SM90_TMA_STOREES21_NS4_17SM90_U32x4_STSM_NENS4_39AutoVectorizingCopyWithAssumedAlignmentILi128EEEEEEvvEEEEvNT_6ParamsE)
	.align		4
        /*000c*/ 	.word	index@(__assertfail)
	.align		4
        /*0010*/ 	.word	0x00000000
	.align		4
        /*0014*/ 	.word	0xfffffffe
	.align		4
        /*0018*/ 	.word	0x00000000
	.align		4
        /*001c*/ 	.word	0xfffffffd
	.align		4
        /*0020*/ 	.word	0x00000000
	.align		4
        /*0024*/ 	.word	0xfffffffc


//--------------------- .nv.constant4             --------------------------
	.section	.nv.constant4,"a",@progbits
	.align	8
	.align		8
.nv.constant4:
        /*0000*/ 	.dword	__assertfail
	.align		8
        /*0008*/ 	.dword	__unnamed_1
	.align		8
        /*0010*/ 	.dword	__unnamed_2
	.align		8
        /*0018*/ 	.dword	_ZN39_INTERNAL_2e272330_4_k_cu_aae6ed24_95294cuda3std3__45__cpo5beginE
	.align		8
        /*0020*/ 	.dword	_ZN39_INTERNAL_2e272330_4_k_cu_aae6ed24_95294cuda3std3__45__cpo3endE
	.align		8
        /*0028*/ 	.dword	_ZN39_INTERNAL_2e272330_4_k_cu_aae6ed24_95294cuda3std3__45__cpo6cbeginE
	.align		8
        /*0030*/ 	.dword	_ZN39_INTERNAL_2e272330_4_k_cu_aae6ed24_95294cuda3std3__45__cpo4cendE
	.align		8
        /*0038*/ 	.dword	_ZN39_INTERNAL_2e272330_4_k_cu_aae6ed24_95294cuda3std3__441_GLOBAL__N__2e272330_4_k_cu_aae6ed24_95296ignoreE
	.align		8
        /*0040*/ 	.dword	_ZN39_INTERNAL_2e272330_4_k_cu_aae6ed24_95294cuda3std3__419piecewise_constructE
	.align		8
        /*0048*/ 	.dword	_ZN39_INTERNAL_2e272330_4_k_cu_aae6ed24_95294cuda3std3__48in_placeE
	.align		8
        /*0050*/ 	.dword	_ZN39_INTERNAL_2e272330_4_k_cu_aae6ed24_95294cuda3std6ranges3__45__cpo4swapE
	.align		8
        /*0058*/ 	.dword	_ZN39_INTERNAL_2e272330_4_k_cu_aae6ed24_95294cuda3std6ranges3__45__cpo9iter_moveE
	.align		8
        /*0060*/ 	.dword	_ZN39_INTERNAL_2e272330_4_k_cu_aae6ed24_95294cute7productE
	.align		8
        /*0068*/ 	.dword	_ZN39_INTERNAL_2e272330_4_k_cu_aae6ed24_95294cute1_E
	.align		8
        /*0070*/ 	.dword	$str$25
	.align		8
        /*0078*/ 	.dword	$str$26
	.align		8
        /*0080*/ 	.dword	$str$27
	.align		8
        /*0088*/ 	.dword	$str$28


//--------------------- .text._ZN7cutlass13device_kernelINS_4gemm6kernel13GemmUniversalIN4cute5tupleIJiiiiEEENS1_10collective13CollectiveMmaINS1_35MainloopSm100TmaUmmaWarpSpecializedILi5ELi2ELi4ENS5_IJNS4_1CILi2EEENSA_ILi1EEESC_EEEEENS5_IJNSA_ILi64EEENSA_ILi128EEESF_EEENS_10bfloat16_tENS5_IJlSC_lEEESI_SJ_NS4_8TiledMMAINS4_8MMA_AtomIJNS4_20SM100_MMA_F16BF16_SSISI_SI_fLi64ELi128ELNS4_4UMMA5MajorE0ELSO_0ELNSN_7ScaleInE0ELSP_0EEEEEENS4_6LayoutINS5_IJSC_SC_SC_EEENS5_IJNSA_ILi0EEESU_SU_EEEEENS5_IJNS4_10UnderscoreESX_SX_EEEEENS4_13SM90_TMA_LOADENS4_14ComposedLayoutINS4_7SwizzleILi3ELi4ELi3EEENS4_18smem_ptr_flag_bitsILi16EEENSS_INS5_IJNSA_ILi8EEESF_EEENS5_IJSF_SC_EEEEEEEvNS4_8identityENS4_23SM90_TMA_LOAD_MULTICASTES1A_vS1B_EENS_8epilogue10collective18CollectiveEpilogueINS1E_23Sm100TmaWarpSpecializedILi4ELi2ELi16ELb1ELb0EEEJSH_NS5_IJNSS_ISF_SC_EENSS_INSA_ILi32EEESC_EEEEESI_SJ_SI_SJ_NS1E_6fusion15FusionCallbacksIS1I_NS1N_17LinearCombinationISI_fSI_fLNS_15FloatRoundStyleE2EEESH_S1M_JEEENS4_5SM1004TMEM4LOAD26SM100_TMEM_LOAD_16dp256b4xES10_NS11_INS12_ILi2ELi4ELi3EEES15_NSS_INS5_IJS16_S1K_EEENS5_IJS1K_SC_EEEEEEENS4_17SM75_U32x4_LDSM_NENS4_14SM90_TMA_STOREES21_NS4_17SM90_U32x4_STSM_NENS4_39AutoVectorizingCopyWithAssumedAlignmentILi128EEEEEEvvEEEEvNT_6ParamsE --------------------------
	.section	.text._ZN7cutlass13device_kernelINS_4gemm6kernel13GemmUniversalIN4cute5tupleIJiiiiEEENS1_10collective13CollectiveMmaINS1_35MainloopSm100TmaUmmaWarpSpecializedILi5ELi2ELi4ENS5_IJNS4_1CILi2EEENSA_ILi1EEESC_EEEEENS5_IJNSA_ILi64EEENSA_ILi128EEESF_EEENS_10bfloat16_tENS5_IJlSC_lEEESI_SJ_NS4_8TiledMMAINS4_8MMA_AtomIJNS4_20SM100_MMA_F16BF16_SSISI_SI_fLi64ELi128ELNS4_4UMMA5MajorE0ELSO_0ELNSN_7ScaleInE0ELSP_0EEEEEENS4_6LayoutINS5_IJSC_SC_SC_EEENS5_IJNSA_ILi0EEESU_SU_EEEEENS5_IJNS4_10UnderscoreESX_SX_EEEEENS4_13SM90_TMA_LOADENS4_14ComposedLayoutINS4_7SwizzleILi3ELi4ELi3EEENS4_18smem_ptr_flag_bitsILi16EEENSS_INS5_IJNSA_ILi8EEESF_EEENS5_IJSF_SC_EEEEEEEvNS4_8identityENS4_23SM90_TMA_LOAD_MULTICASTES1A_vS1B_EENS_8epilogue10collective18CollectiveEpilogueINS1E_23Sm100TmaWarpSpecializedILi4ELi2ELi16ELb1ELb0EEEJSH_NS5_IJNSS_ISF_SC_EENSS_INSA_ILi32EEESC_EEEEESI_SJ_SI_SJ_NS1E_6fusion15FusionCallbacksIS1I_NS1N_17LinearCombinationISI_fSI_fLNS_15FloatRoundStyleE2EEESH_S1M_JEEENS4_5SM1004TMEM4LOAD26SM100_TMEM_LOAD_16dp256b4xES10_NS11_INS12_ILi2ELi4ELi3EEES15_NSS_INS5_IJS16_S1K_EEENS5_IJS1K_SC_EEEEEEENS4_17SM75_U32x4_LDSM_NENS4_14SM90_TMA_STOREES21_NS4_17SM90_U32x4_STSM_NENS4_39AutoVectorizingCopyWithAssumedAlignmentILi128EEEEEEvvEEEEvNT_6ParamsE,"ax",@progbits
	.align	128
.text._ZN7cutlass13device_kernelINS_4gemm6kernel13GemmUniversalIN4cute5tupleIJiiiiEEENS1_10collective13CollectiveMmaINS1_35MainloopSm100TmaUmmaWarpSpecializedILi5ELi2ELi4ENS5_IJNS4_1CILi2EEENSA_ILi1EEESC_EEEEENS5_IJNSA_ILi64EEENSA_ILi128EEESF_EEENS_10bfloat16_tENS5_IJlSC_lEEESI_SJ_NS4_8TiledMMAINS4_8MMA_AtomIJNS4_20SM100_MMA_F16BF16_SSISI_SI_fLi64ELi128ELNS4_4UMMA5MajorE0ELSO_0ELNSN_7ScaleInE0ELSP_0EEEEEENS4_6LayoutINS5_IJSC_SC_SC_EEENS5_IJNSA_ILi0EEESU_SU_EEEEENS5_IJNS4_10UnderscoreESX_SX_EEEEENS4_13SM90_TMA_LOADENS4_14ComposedLayoutINS4_7SwizzleILi3ELi4ELi3EEENS4_18smem_ptr_flag_bitsILi16EEENSS_INS5_IJNSA_ILi8EEESF_EEENS5_IJSF_SC_EEEEEEEvNS4_8identityENS4_23SM90_TMA_LOAD_MULTICASTES1A_vS1B_EENS_8epilogue10collective18CollectiveEpilogueINS1E_23Sm100TmaWarpSpecializedILi4ELi2ELi16ELb1ELb0EEEJSH_NS5_IJNSS_ISF_SC_EENSS_INSA_ILi32EEESC_EEEEESI_SJ_SI_SJ_NS1E_6fusion15FusionCallbacksIS1I_NS1N_17LinearCombinationISI_fSI_fLNS_15FloatRoundStyleE2EEESH_S1M_JEEENS4_5SM1004TMEM4LOAD26SM100_TMEM_LOAD_16dp256b4xES10_NS11_INS12_ILi2ELi4ELi3EEES15_NSS_INS5_IJS16_S1K_EEENS5_IJS1K_SC_EEEEEEENS4_17SM75_U32x4_LDSM_NENS4_14SM90_TMA_STOREES21_NS4_17SM90_U32x4_STSM_NENS4_39AutoVectorizingCopyWithAssumedAlignmentILi128EEEEEEvvEEEEvNT_6ParamsE:
        .type           _ZN7cutlass13device_kernelINS_4gemm6kernel13GemmUniversalIN4cute5tupleIJiiiiEEENS1_10collective13CollectiveMmaINS1_35MainloopSm100TmaUmmaWarpSpecializedILi5ELi2ELi4ENS5_IJNS4_1CILi2EEENSA_ILi1EEESC_EEEEENS5_IJNSA_ILi64EEENSA_ILi128EEESF_EEENS_10bfloat16_tENS5_IJlSC_lEEESI_SJ_NS4_8TiledMMAINS4_8MMA_AtomIJNS4_20SM100_MMA_F16BF16_SSISI_SI_fLi64ELi128ELNS4_4UMMA5MajorE0ELSO_0ELNSN_7ScaleInE0ELSP_0EEEEEENS4_6LayoutINS5_IJSC_SC_SC_EEENS5_IJNSA_ILi0EEESU_SU_EEEEENS5_IJNS4_10UnderscoreESX_SX_EEEEENS4_13SM90_TMA_LOADENS4_14ComposedLayoutINS4_7SwizzleILi3ELi4ELi3EEENS4_18smem_ptr_flag_bitsILi16EEENSS_INS5_IJNSA_ILi8EEESF_EEENS5_IJSF_SC_EEEEEEEvNS4_8identityENS4_23SM90_TMA_LOAD_MULTICASTES1A_vS1B_EENS_8epilogue10collective18CollectiveEpilogueINS1E_23Sm100TmaWarpSpecializedILi4ELi2ELi16ELb1ELb0EEEJSH_NS5_IJNSS_ISF_SC_EENSS_INSA_ILi32EEESC_EEEEESI_SJ_SI_SJ_NS1E_6fusion15FusionCallbacksIS1I_NS1N_17LinearCombinationISI_fSI_fLNS_15FloatRoundStyleE2EEESH_S1M_JEEENS4_5SM1004TMEM4LOAD26SM100_TMEM_LOAD_16dp256b4xES10_NS11_INS12_ILi2ELi4ELi3EEES15_NSS_INS5_IJS16_S1K_EEENS5_IJS1K_SC_EEEEEEENS4_17SM75_U32x4_LDSM_NENS4_14SM90_TMA_STOREES21_NS4_17SM90_U32x4_STSM_NENS4_39AutoVectorizingCopyWithAssumedAlignmentILi128EEEEEEvvEEEEvNT_6ParamsE,@function
        .size           _ZN7cutlass13device_kernelINS_4gemm6kernel13GemmUniversalIN4cute5tupleIJiiiiEEENS1_10collective13CollectiveMmaINS1_35MainloopSm100TmaUmmaWarpSpecializedILi5ELi2ELi4ENS5_IJNS4_1CILi2EEENSA_ILi1EEESC_EEEEENS5_IJNSA_ILi64EEENSA_ILi128EEESF_EEENS_10bfloat16_tENS5_IJlSC_lEEESI_SJ_NS4_8TiledMMAINS4_8MMA_AtomIJNS4_20SM100_MMA_F16BF16_SSISI_SI_fLi64ELi128ELNS4_4UMMA5MajorE0ELSO_0ELNSN_7ScaleInE0ELSP_0EEEEEENS4_6LayoutINS5_IJSC_SC_SC_EEENS5_IJNSA_ILi0EEESU_SU_EEEEENS5_IJNS4_10UnderscoreESX_SX_EEEEENS4_13SM90_TMA_LOADENS4_14ComposedLayoutINS4_7SwizzleILi3ELi4ELi3EEENS4_18smem_ptr_flag_bitsILi16EEENSS_INS5_IJNSA_ILi8EEESF_EEENS5_IJSF_SC_EEEEEEEvNS4_8identityENS4_23SM90_TMA_LOAD_MULTICASTES1A_vS1B_EENS_8epilogue10collective18CollectiveEpilogueINS1E_23Sm100TmaWarpSpecializedILi4ELi2ELi16ELb1ELb0EEEJSH_NS5_IJNSS_ISF_SC_EENSS_INSA_ILi32EEESC_EEEEESI_SJ_SI_SJ_NS1E_6fusion15FusionCallbacksIS1I_NS1N_17LinearCombinationISI_fSI_fLNS_15FloatRoundStyleE2EEESH_S1M_JEEENS4_5SM1004TMEM4LOAD26SM100_TMEM_LOAD_16dp256b4xES10_NS11_INS12_ILi2ELi4ELi3EEES15_NSS_INS5_IJS16_S1K_EEENS5_IJS1K_SC_EEEEEEENS4_17SM75_U32x4_LDSM_NENS4_14SM90_TMA_STOREES21_NS4_17SM90_U32x4_STSM_NENS4_39AutoVectorizingCopyWithAssumedAlignmentILi128EEEEEEvvEEEEvNT_6ParamsE,(.L_x_186 - _ZN7cutlass13device_kernelINS_4gemm6kernel13GemmUniversalIN4cute5tupleIJiiiiEEENS1_10collective13CollectiveMmaINS1_35MainloopSm100TmaUmmaWarpSpecializedILi5ELi2ELi4ENS5_IJNS4_1CILi2EEENSA_ILi1EEESC_EEEEENS5_IJNSA_ILi64EEENSA_ILi128EEESF_EEENS_10bfloat16_tENS5_IJlSC_lEEESI_SJ_NS4_8TiledMMAINS4_8MMA_AtomIJNS4_20SM100_MMA_F16BF16_SSISI_SI_fLi64ELi128ELNS4_4UMMA5MajorE0ELSO_0ELNSN_7ScaleInE0ELSP_0EEEEEENS4_6LayoutINS5_IJSC_SC_SC_EEENS5_IJNSA_ILi0EEESU_SU_EEEEENS5_IJNS4_10UnderscoreESX_SX_EEEEENS4_13SM90_TMA_LOADENS4_14ComposedLayoutINS4_7SwizzleILi3ELi4ELi3EEENS4_18smem_ptr_flag_bitsILi16EEENSS_INS5_IJNSA_ILi8EEESF_EEENS5_IJSF_SC_EEEEEEEvNS4_8identityENS4_23SM90_TMA_LOAD_MULTICASTES1A_vS1B_EENS_8epilogue10collective18CollectiveEpilogueINS1E_23Sm100TmaWarpSpecializedILi4ELi2ELi16ELb1ELb0EEEJSH_NS5_IJNSS_ISF_SC_EENSS_INSA_ILi32EEESC_EEEEESI_SJ_SI_SJ_NS1E_6fusion15FusionCallbacksIS1I_NS1N_17LinearCombinationISI_fSI_fLNS_15FloatRoundStyleE2EEESH_S1M_JEEENS4_5SM1004TMEM4LOAD26SM100_TMEM_LOAD_16dp256b4xES10_NS11_INS12_ILi2ELi4ELi3EEES15_NSS_INS5_IJS16_S1K_EEENS5_IJS1K_SC_EEEEEEENS4_17SM75_U32x4_LDSM_NENS4_14SM90_TMA_STOREES21_NS4_17SM90_U32x4_STSM_NENS4_39AutoVectorizingCopyWithAssumedAlignmentILi128EEEEEEvvEEEEvNT_6ParamsE)
        .other          _ZN7cutlass13device_kernelINS_4gemm6kernel13GemmUniversalIN4cute5tupleIJiiiiEEENS1_10collective13CollectiveMmaINS1_35MainloopSm100TmaUmmaWarpSpecializedILi5ELi2ELi4ENS5_IJNS4_1CILi2EEENSA_ILi1EEESC_EEEEENS5_IJNSA_ILi64EEENSA_ILi128EEESF_EEENS_10bfloat16_tENS5_IJlSC_lEEESI_SJ_NS4_8TiledMMAINS4_8MMA_AtomIJNS4_20SM100_MMA_F16BF16_SSISI_SI_fLi64ELi128ELNS4_4UMMA5MajorE0ELSO_0ELNSN_7ScaleInE0ELSP_0EEEEEENS4_6LayoutINS5_IJSC_SC_SC_EEENS5_IJNSA_ILi0EEESU_SU_EEEEENS5_IJNS4_10UnderscoreESX_SX_EEEEENS4_13SM90_TMA_LOADENS4_14ComposedLayoutINS4_7SwizzleILi3ELi4ELi3EEENS4_18smem_ptr_flag_bitsILi16EEENSS_INS5_IJNSA_ILi8EEESF_EEENS5_IJSF_SC_EEEEEEEvNS4_8identityENS4_23SM90_TMA_LOAD_MULTICASTES1A_vS1B_EENS_8epilogue10collective18CollectiveEpilogueINS1E_23Sm100TmaWarpSpecializedILi4ELi2ELi16ELb1ELb0EEEJSH_NS5_IJNSS_ISF_SC_EENSS_INSA_ILi32EEESC_EEEEESI_SJ_SI_SJ_NS1E_6fusion15FusionCallbacksIS1I_NS1N_17LinearCombinationISI_fSI_fLNS_15FloatRoundStyleE2EEESH_S1M_JEEENS4_5SM1004TMEM4LOAD26SM100_TMEM_LOAD_16dp256b4xES10_NS11_INS12_ILi2ELi4ELi3EEES15_NSS_INS5_IJS16_S1K_EEENS5_IJS1K_SC_EEEEEEENS4_17SM75_U32x4_LDSM_NENS4_14SM90_TMA_STOREES21_NS4_17SM90_U32x4_STSM_NENS4_39AutoVectorizingCopyWithAssumedAlignmentILi128EEEEEEvvEEEEvNT_6ParamsE,@"STO_CUDA_ENTRY STV_DEFAULT"
_ZN7cutlass13device_kernelINS_4gemm6kernel13GemmUniversalIN4cute5tupleIJiiiiEEENS1_10collective13CollectiveMmaINS1_35MainloopSm100TmaUmmaWarpSpecializedILi5ELi2ELi4ENS5_IJNS4_1CILi2EEENSA_ILi1EEESC_EEEEENS5_IJNSA_ILi64EEENSA_ILi128EEESF_EEENS_10bfloat16_tENS5_IJlSC_lEEESI_SJ_NS4_8TiledMMAINS4_8MMA_AtomIJNS4_20SM100_MMA_F16BF16_SSISI_SI_fLi64ELi128ELNS4_4UMMA5MajorE0ELSO_0ELNSN_7ScaleInE0ELSP_0EEEEEENS4_6LayoutINS5_IJSC_SC_SC_EEENS5_IJNSA_ILi0EEESU_SU_EEEEENS5_IJNS4_10UnderscoreESX_SX_EEEEENS4_13SM90_TMA_LOADENS4_14ComposedLayoutINS4_7SwizzleILi3ELi4ELi3EEENS4_18smem_ptr_flag_bitsILi16EEENSS_INS5_IJNSA_ILi8EEESF_EEENS5_IJSF_SC_EEEEEEEvNS4_8identityENS4_23SM90_TMA_LOAD_MULTICASTES1A_vS1B_EENS_8epilogue10collective18CollectiveEpilogueINS1E_23Sm100TmaWarpSpecializedILi4ELi2ELi16ELb1ELb0EEEJSH_NS5_IJNSS_ISF_SC_EENSS_INSA_ILi32EEESC_EEEEESI_SJ_SI_SJ_NS1E_6fusion15FusionCallbacksIS1I_NS1N_17LinearCombinationISI_fSI_fLNS_15FloatRoundStyleE2EEESH_S1M_JEEENS4_5SM1004TMEM4LOAD26SM100_TMEM_LOAD_16dp256b4xES10_NS11_INS12_ILi2ELi4ELi3EEES15_NSS_INS5_IJS16_S1K_EEENS5_IJS1K_SC_EEEEEEENS4_17SM75_U32x4_LDSM_NENS4_14SM90_TMA_STOREES21_NS4_17SM90_U32x4_STSM_NENS4_39AutoVectorizingCopyWithAssumedAlignmentILi128EEEEEEvvEEEEvNT_6ParamsE:
[----:B------:R-:W1:Y:S01]  /*0000*/  LDC R1, c[0x0][0x37c] ;  /* 0x0000df00ff017b82 */ /* 0x000e620000000800 */
[----:B------:R-:W2:Y:S01]  /*0010*/  S2R R57, SR_TID.X ;  /* 0x0000000000397919 */ /* 0x000ea20000002100 */
[----:B------:R-:W3:Y:S01]  /*0020*/  LDCU.64 UR8, c[0x0][0x890] ;  /* 0x00011200ff0877ac */ /* 0x000ee20008000a00 */
[----:B------:R-:W-:Y:S02]  /*0030*/  PRMT R45, RZ, 0x7610, R45 ;  /* 0x00007610ff2d7816 */ /* 0x000fe4000000002d */
[----:B------:R-:W-:Y:S01]  /*0040*/  ELECT P3, URZ, PT ;  /* 0x0000000000ff782f */ /* 0x000fe20003860000 */
[----:B---3--:R-:W-:-:S04]  /*0050*/  UISETP.NE.U32.AND UP0, UPT, UR8, URZ, UPT ;  /* 0x000000ff0800728c */ /* 0x008fc8000bf05070 */
[----:B------:R-:W-:Y:S01]  /*0060*/  UISETP.NE.AND.EX UP0, UPT, UR9, URZ, UPT, UP0 ;  /* 0x000000ff0900728c */ /* 0x000fe2000bf05300 */
[----:B--2---:R-:W-:-:S05]  /*0070*/  SHF.R.U32.HI R46, RZ, 0x5, R57 ;  /* 0x00000005ff2e7819 */ /* 0x004fca0000011639 */
[----:B------:R-:W2:Y:S02]  /*0080*/  SHFL.IDX PT, R0, R46, RZ, 0x1f ;  /* 0x00001fff2e007589 */ /* 0x000ea400000e0000 */
[----:B--2---:R-:W-:Y:S01]  /*0090*/  R2UR UR18, R0 ;  /* 0x00000000001272ca */ /* 0x004fe200000e0000 */
[----:B-1----:R-:W-:-:S14]  /*00a0*/  BRA.U UP0, `(.L_x_0) ;  /* 0x0000000100307547 */ /* 0x002fdc000b800000 */
[----:B------:R-:W1:Y:S02]  /*00b0*/  LDCU.64 UR4, c[0x0][0x888] ;  /* 0x00011100ff0477ac */ /* 0x000e640008000a00 */
[----:B-1----:R-:W-:-:S04]  /*00c0*/  UISETP.NE.U32.AND UP0, UPT, UR4, URZ, UPT ;  /* 0x000000ff0400728c */ /* 0x002fc8000bf05070 */
[----:B------:R-:W-:-:S09]  /*00d0*/  UISETP.NE.AND.EX UP0, UPT, UR5, URZ, UPT, UP0 ;  /* 0x000000ff0500728c */ /* 0x000fd2000bf05300 */
[----:B------:R-:W-:Y:S05]  /*00e0*/  BRA.U !UP0, `(.L_x_1) ;  /* 0x0000000108147547 */ /* 0x000fea000b800000 */
[----:B------:R-:W1:Y:S01]  /*00f0*/  LDC.64 R2, c[0x0][0x888] ;  /* 0x00022200ff027b82 */ /* 0x000e620000000a00 */
[----:B------:R-:W1:Y:S02]  /*0100*/  LDCU.64 UR4, c[0x0][0x358] ;  /* 0x00006b00ff0477ac */ /* 0x000e640008000a00 */
[----:B-1----:R1:W5:Y:S01]  /*0110*/  LDG.E R27, desc[UR4][R2.64] ;  /* 0x00000004021b7981 */ /* 0x002362000c1e1900 */
[----:B------:R-:W-:Y:S01]  /*0120*/  HFMA2 R45, -RZ, RZ, 0, 5.9604644775390625e-08 ;  /* 0x00000001ff2d7431 */ /* 0x000fe200000001ff */
[----:B------:R-:W-:Y:S05]  /*0130*/  BRA `(.L_x_0) ;  /* 0x00000000000c7947 */ /* 0x000fea0003800000 */
.L_x_1:
[----:B------:R-:W1:Y:S01]  /*0140*/  LDCU UR4, c[0x0][0x880] ;  /* 0x00011000ff0477ac */ /* 0x000e620008000800 */
[----:B------:R-:W-:Y:S01]  /*0150*/  HFMA2 R45, -RZ, RZ, 0, 5.9604644775390625e-08 ;  /* 0x00000001ff2d7431 */ /* 0x000fe200000001ff */
[----:B-1----:R-:W-:-:S07]  /*0160*/  MOV R27, UR4 ;  /* 0x00000004001b7c02 */ /* 0x002fce0008000f00 */
.L_x_0:
[----:B------:R-:W2:Y:S02]  /*0170*/  LDCU.64 UR4, c[0x0][0x8b0] ;  /* 0x00011600ff0477ac */ /* 0x000ea40008000a00 */
[----:B--2---:R-:W-:-:S04]  /*0180*/  UISETP.NE.U32.AND UP0, UPT, UR4, URZ, UPT ;  /* 0x000000ff0400728c */ /* 0x004fc8000bf05070 */
[----:B------:R-:W-:-:S09]  /*0190*/  UISETP.NE.AND.EX UP0, UPT, UR5, URZ, UPT, UP0 ;  /* 0x000000ff0500728c */ /* 0x000fd2000bf05300 */
[----:B------:R-:W-:Y:S05]  /*01a0*/  BRA.U UP0, `(.L_x_2) ;  /* 0x0000000100287547 */ /* 0x000fea000b800000 */
[----:B------:R-:W2:Y:S02]  /*01b0*/  LDCU.64 UR4, c[0x0][0x8a8] ;  /* 0x00011500ff0477ac */ /* 0x000ea40008000a00 */
[----:B--2---:R-:W-:-:S04]  /*01c0*/  UISETP.NE.U32.AND UP0, UPT, UR4, URZ, UPT ;  /* 0x000000ff0400728c */ /* 0x004fc8000bf05070 */
[----:B------:R-:W-:-:S09]  /*01d0*/  UISETP.NE.AND.EX UP0, UPT, UR5, URZ, UPT, UP0 ;  /* 0x000000ff0500728c */ /* 0x000fd2000bf05300 */
[----:B------:R-:W-:Y:S05]  /*01e0*/  BRA.U !UP0, `(.L_x_3) ;  /* 0x0000000108107547 */ /* 0x000fea000b800000 */
[----:B------:R-:W2:Y:S01]  /*01f0*/  LDC.64 R24, c[0x0][0x8a8] ;  /* 0x00022a00ff187b82 */ /* 0x000ea20000000a00 */
[----:B------:R-:W2:Y:S02]  /*0200*/  LDCU.64 UR4, c[0x0][0x358] ;  /* 0x00006b00ff0477ac */ /* 0x000ea40008000a00 */
[----:B--2---:R2:W5:Y:S01]  /*0210*/  LDG.E R24, desc[UR4][R24.64] ;  /* 0x0000000418187981 */ /* 0x004562000c1e1900 */
[----:B------:R-:W-:Y:S05]  /*0220*/  BRA `(.L_x_2) ;  /* 0x0000000000087947 */ /* 0x000fea0003800000 */
.L_x_3:
[----:B------:R-:W2:Y:S02]  /*0230*/  LDCU UR4, c[0x0][0x8a0] ;  /* 0x00011400ff0477ac */ /* 0x000ea40008000800 */
[----:B--2---:R-:W-:Y:S02]  /*0240*/  MOV R24, UR4 ;  /* 0x0000000400187c02 */ /* 0x004fe40008000f00 */
.L_x_2:
[----:B------:R-:W-:Y:S01]  /*0250*/  IMAD.U32 R0, RZ, RZ, UR18 ;  /* 0x00000012ff007e24 */ /* 0x000fe2000f8e00ff */
[----:B------:R-:W-:Y:S04]  /*0260*/  BSSY.RECONVERGENT B0, `(.L_x_4) ;  /* 0x000000c000007945 */ /* 0x000fe80003800200 */
[C---:B------:R-:W-:Y:S02]  /*0270*/  ISETP.NE.OR P1, PT, R0.reuse, 0x1, !P3 ;  /* 0x000000010000780c */ /* 0x040fe40005f25670 */
[----:B------:R-:W-:-:S11]  /*0280*/  ISETP.NE.OR P0, PT, R0, 0x3, !P3 ;  /* 0x000000030000780c */ /* 0x000fd60005f05670 */
[----:B------:R-:W-:Y:S05]  /*0290*/  @P1 BRA `(.L_x_5) ;  /* 0x0000000000201947 */ /* 0x000fea0003800000 */
[----:B------:R-:W3:Y:S02]  /*02a0*/  LDCU.64 UR4, c[0x0][0x348] ;  /* 0x00006900ff0477ac */ /* 0x000ee40008000a00 */
[----:B---3--:R-:W-:Y:S02]  /*02b0*/  UIADD3 UR6, UP1, UPT, UR4, 0x80, URZ ;  /* 0x0000008004067890 */ /* 0x008fe4000ff3e0ff */
[----:B------:R-:W-:Y:S02]  /*02c0*/  UIADD3 UR4, UP0, UPT, UR4, 0x180, URZ ;  /* 0x0000018004047890 */ /* 0x000fe4000ff1e0ff */
[----:B------:R-:W-:Y:S02]  /*02d0*/  UIADD3.X UR7, UPT, UPT, URZ, UR5, URZ, UP1, !UPT ;  /* 0x00000005ff077290 */ /* 0x000fe40008ffe4ff */
[----:B------:R-:W-:-:S07]  /*02e0*/  UIADD3.X UR5, UPT, UPT, URZ, UR5, URZ, UP0, !UPT ;  /* 0x00000005ff057290 */ /* 0x000fce00087fe4ff */
[----:B------:R3:W-:Y:S02]  /*02f0*/  UTMACCTL.PF [UR6] ;  /* 0x00000000060079b9 */ /* 0x0007e40008040000 */
[----:B------:R3:W-:Y:S02]  /*0300*/  UTMACCTL.PF [UR4] ;  /* 0x00000000040079b9 */ /* 0x0007e40008040000 */
[----:B---3--:R-:W-:Y:S01]  /*0310*/  NOP ;  /* 0x0000000000007918 */ /* 0x008fe20000000000 */
.L_x_5:
[----:B------:R-:W-:Y:S05]  /*0320*/  BSYNC.RECONVERGENT B0 ;  /* 0x0000000000007941 */ /* 0x000fea0003800200 */
.L_x_4:
[----:B------:R-:W-:Y:S04]  /*0330*/  BSSY.RECONVERGENT B0, `(.L_x_6) ;  /* 0x000000a000007945 */ /* 0x000fe80003800200 */
        /* <DEDUP_REMOVED lines=9> */
.L_x_7:
[----:B------:R-:W-:Y:S05]  /*03d0*/  BSYNC.RECONVERGENT B0 ;  /* 0x0000000000007941 */ /* 0x000fea0003800200 */
.L_x_6:
[----:B------:R-:W3:Y:S01]  /*03e0*/  LDCU.64 UR4, c[0x0][0x888] ;  /* 0x00011100ff0477ac */ /* 0x000ee20008000a00 */
[----:B------:R-:W-:Y:S02]  /*03f0*/  UISETP.EQ.U32.AND UP2, UPT, UR8, URZ, UPT ;  /* 0x000000ff0800728c */ /* 0x000fe4000bf42070 */
[----:B------:R-:W-:Y:S02]  /*0400*/  UPLOP3.LUT UP3, UPT, UPT, UPT, UPT, 0x80, 0x8 ;  /* 0x000000000008789c */ /* 0x000fe40003f6f070 */
[----:B---3--:R-:W-:-:S04]  /*0410*/  UISETP.NE.U32.AND UP0, UPT, UR4, URZ, UPT ;  /* 0x000000ff0400728c */ /* 0x008fc8000bf05070 */
[----:B------:R-:W-:-:S04]  /*0420*/  UISETP.NE.AND.EX UP1, UPT, UR5, URZ, UPT, UP0 ;  /* 0x000000ff0500728c */ /* 0x000fc8000bf25300 */
[----:B------:R-:W-:-:S04]  /*0430*/  UISETP.EQ.OR.EX UP4, UPT, UR9, URZ, !UP1, UP2 ;  /* 0x000000ff0900728c */ /* 0x000fc8000cf82720 */
[----:B------:R-:W-:-:S06]  /*0440*/  UP2UR UR4, UPR, URZ, 0x10 ;  /* 0x00000010ff047883 */ /* 0x000fcc0008000000 */
[----:B------:R-:W-:Y:S01]  /*0450*/  MOV R49, UR4 ;  /* 0x0000000400317c02 */ /* 0x000fe20008000f00 */
[----:B------:R-:W-:Y:S06]  /*0460*/  BRA.U !UP4, `(.L_x_8) ;  /* 0x000000010c207547 */ /* 0x000fec000b800000 */
[----:B------:R-:W-:Y:S01]  /*0470*/  UISETP.NE.U32.AND UP2, UPT, UR8, URZ, UPT ;  /* 0x000000ff0800728c */ /* 0x000fe2000bf45070 */
[----:B-----5:R-:W-:Y:S01]  /*0480*/  FSETP.NEU.AND P0, PT, R27, RZ, PT ;  /* 0x000000ff1b00720b */ /* 0x020fe20003f0d000 */
[----:B------:R-:W-:Y:S02]  /*0490*/  USEL UR4, URZ, 0xffffffff, UP1 ;  /* 0xffffffffff047887 */ /* 0x000fe40008800000 */
[----:B------:R-:W-:-:S10]  /*04a0*/  UISETP.NE.AND.EX UP2, UPT, UR9, URZ, UPT, UP2 ;  /* 0x000000ff0900728c */ /* 0x000fd4000bf45320 */
[----:B------:R-:W-:Y:S01]  /*04b0*/  VOTEU.ANY UP0, P0 ;  /* 0x0000000000ff7886 */ /* 0x000fe20000000100 */
[----:B------:R-:W-:-:S04]  /*04c0*/  @!UP2 USEL UR4, URZ, 0xffffffff, UP0 ;  /* 0xffffffffff04a887 */ /* 0x000fc80008000000 */
[----:B------:R-:W-:-:S04]  /*04d0*/  ULOP3.LUT UR4, UR4, 0x1, URZ, 0xc0, !UPT ;  /* 0x0000000104047892 */ /* 0x000fc8000f8ec0ff */
[----:B------:R-:W-:-:S11]  /*04e0*/  UISETP.NE.U32.AND UP3, UPT, UR4, 0x1, UPT ;  /* 0x000000010400788c */ /* 0x000fd6000bf65070 */
.L_x_8:
[----:B-1----:R-:W1:Y:S01]  /*04f0*/  SHFL.IDX PT, R2, R46, RZ, 0x1f ;  /* 0x00001fff2e027589 */ /* 0x002e6200000e0000 */
[----:B------:R-:W-:Y:S01]  /*0500*/  UISETP.NE.AND UP6, UPT, UR18, 0x2, UPT ;  /* 0x000000021200788c */ /* 0x000fe2000bfc5270 */
[----:B-1----:R-:W-:-:S13]  /*0510*/  ISETP.NE.AND P0, PT, R2, RZ, PT ;  /* 0x000000ff0200720c */ /* 0x002fda0003f05270 */
[----:B------:R-:W-:Y:S05]  /*0520*/  @P0 BRA `(.L_x_9) ;  /* 0x0000000000600947 */ /* 0x000fea0003800000 */
[----:B------:R-:W1:Y:S01]  /*0530*/  S2UR UR4, SR_CgaCtaId ;  /* 0x00000000000479c3 */ /* 0x000e620000008800 */
[----:B------:R-:W-:Y:S01]  /*0540*/  UMOV UR5, 0x400 ;  /* 0x0000040000057882 */ /* 0x000fe20000000000 */
[----:B------:R-:W-:Y:S01]  /*0550*/  UMOV UR8, 0x1 ;  /* 0x0000000100087882 */ /* 0x000fe20000000000 */
[----:B------:R-:W-:Y:S01]  /*0560*/  UMOV UR6, 0x2 ;  /* 0x0000000200067882 */ /* 0x000fe20000000000 */
[----:B------:R-:W-:-:S04]  /*0570*/  UIADD3 UR8, UPT, UPT, -UR8, 0x100000, URZ ;  /* 0x0010000008087890 */ /* 0x000fc8000fffe1ff */
[----:B------:R-:W-:Y:S02]  /*0580*/  USHF.L.U32 UR9, UR8, 0xb, URZ ;  /* 0x0000000b08097899 */ /* 0x000fe400080006ff */
[----:B------:R-:W-:Y:S02]  /*0590*/  USHF.L.U32 UR8, UR8, 0x1, URZ ;  /* 0x0000000108087899 */ /* 0x000fe400080006ff */
[----:B------:R-:W-:-:S04]  /*05a0*/  UIADD3 UR6, UPT, UPT, -UR6, 0x100000, URZ ;  /* 0x0010000006067890 */ /* 0x000fc8000fffe1ff */
[----:B------:R-:W-:Y:S02]  /*05b0*/  USHF.L.U32 UR7, UR6, 0xb, URZ ;  /* 0x0000000b06077899 */ /* 0x000fe400080006ff */
[----:B------:R-:W-:Y:S01]  /*05c0*/  USHF.L.U32 UR6, UR6, 0x1, URZ ;  /* 0x0000000106067899 */ /* 0x000fe200080006ff */
[----:B------:R-:W-:Y:S01]  /*05d0*/  ELECT P0, URZ, PT ;  /* 0x0000000000ff782f */ /* 0x000fe20003800000 */
[----:B-1----:R-:W-:Y:S01]  /*05e0*/  ULEA UR4, UR4, UR5, 0x18 ;  /* 0x0000000504047291 */ /* 0x002fe2000f8ec0ff */
[----:B------:R-:W1:Y:S11]  /*05f0*/  FENCE.VIEW.ASYNC.S ;  /* 0x00000000000073c6 */ /* 0x000e760000000000 */
[----:B-1----:R1:W3:Y:S01]  /*0600*/  SYNCS.EXCH.64 URZ, [UR4], UR8 ;  /* 0x0000000804ff75b2 */ /* 0x0022e20008000100 */
[----:B------:R1:W4:Y:S01]  /*0610*/  SYNCS.EXCH.64 URZ, [UR4+0x28], UR6 ;  /* 0x0000280604ff75b2 */ /* 0x0003220008000100 */
[----:B------:R1:W1:Y:S01]  /*0620*/  SYNCS.EXCH.64 URZ, [UR4+0x8], UR8 ;  /* 0x0000080804ff75b2 */ /* 0x0002620008000100 */
[----:B------:R1:W1:Y:S01]  /*0630*/  SYNCS.EXCH.64 URZ, [UR4+0x30], UR6 ;  /* 0x0000300604ff75b2 */ /* 0x0002620008000100 */
[----:B------:R1:W1:Y:S01]  /*0640*/  SYNCS.EXCH.64 URZ, [UR4+0x10], UR8 ;  /* 0x0000100804ff75b2 */ /* 0x0002620008000100 */
[----:B------:R1:W1:Y:S01]  /*0650*/  SYNCS.EXCH.64 URZ, [UR4+0x38], UR6 ;  /* 0x0000380604ff75b2 */ /* 0x0002620008000100 */
[----:B------:R1:W1:Y:S01]  /*0660*/  SYNCS.EXCH.64 URZ, [UR4+0x18], UR8 ;  /* 0x0000180804ff75b2 */ /* 0x0002620008000100 */
[----:B------:R1:W1:Y:S01]  /*0670*/  SYNCS.EXCH.64 URZ, [UR4+0x40], UR6 ;  /* 0x0000400604ff75b2 */ /* 0x0002620008000100 */
[----:B------:R1:W1:Y:S01]  /*0680*/  SYNCS.EXCH.64 URZ, [UR4+0x20], UR8 ;  /* 0x0000200804ff75b2 */ /* 0x0002620008000100 */
[----:B------:R1:W1:Y:S01]  /*0690*/  SYNCS.EXCH.64 URZ, [UR4+0x48], UR6 ;  /* 0x0000480604ff75b2 */ /* 0x0002620008000100 */
[----:B------:R-:W-:Y:S01]  /*06a0*/  NOP ;  /* 0x0000000000007918 */ /* 0x000fe20000000000 */
.L_x_9:
[----:B------:R-:W2:Y:S01]  /*06b0*/  SHFL.IDX PT, R2, R46, RZ, 0x1f ;  /* 0x00001fff2e027589 */ /* 0x000ea200000e0000 */
[----:B------:R-:W-:Y:S01]  /*06c0*/  NOP ;  /* 0x0000000000007918 */ /* 0x000fe20000000000 */
[----:B--2---:R-:W-:-:S13]  /*06d0*/  ISETP.NE.AND P0, PT, R2, 0x1, PT ;  /* 0x000000010200780c */ /* 0x004fda0003f05270 */
[----:B------:R-:W-:Y:S05]  /*06e0*/  @P0 BRA `(.L_x_10) ;  /* 0x0000000000580947 */ /* 0x000fea0003800000 */
[----:B-1----:R-:W1:Y:S01]  /*06f0*/  S2UR UR4, SR_CgaCtaId ;  /* 0x00000000000479c3 */ /* 0x002e620000008800 */
        /* <DEDUP_REMOVED lines=12> */
[----:B-1----:R2:W1:Y:S01]  /*07c0*/  SYNCS.EXCH.64 URZ, [UR4+0x50], UR8 ;  /* 0x0000500804ff75b2 */ /* 0x0024620008000100 */
[----:B------:R2:W1:Y:S01]  /*07d0*/  SYNCS.EXCH.64 URZ, [UR4+0x70], UR6 ;  /* 0x0000700604ff75b2 */ /* 0x0004620008000100 */
[----:B------:R2:W1:Y:S01]  /*07e0*/  SYNCS.EXCH.64 URZ, [UR4+0x58], UR8 ;  /* 0x0000580804ff75b2 */ /* 0x0004620008000100 */
[----:B------:R2:W1:Y:S01]  /*07f0*/  SYNCS.EXCH.64 URZ, [UR4+0x78], UR6 ;  /* 0x0000780604ff75b2 */ /* 0x0004620008000100 */
[----:B------:R2:W1:Y:S01]  /*0800*/  SYNCS.EXCH.64 URZ, [UR4+0x60], UR8 ;  /* 0x0000600804ff75b2 */ /* 0x0004620008000100 */
[----:B------:R2:W1:Y:S01]  /*0810*/  SYNCS.EXCH.64 URZ, [UR4+0x80], UR6 ;  /* 0x0000800604ff75b2 */ /* 0x0004620008000100 */
[----:B------:R2:W1:Y:S01]  /*0820*/  SYNCS.EXCH.64 URZ, [UR4+0x68], UR8 ;  /* 0x0000680804ff75b2 */ /* 0x0004620008000100 */
[----:B------:R2:W1:Y:S02]  /*0830*/  SYNCS.EXCH.64 URZ, [UR4+0x88], UR6 ;  /* 0x0000880604ff75b2 */ /* 0x0004640008000100 */
[----:B--2---:R-:W-:Y:S01]  /*0840*/  NOP ;  /* 0x0000000000007918 */ /* 0x004fe20000000000 */
.L_x_10:
[----:B------:R-:W2:Y:S01]  /*0850*/  SHFL.IDX PT, R2, R46, RZ, 0x1f ;  /* 0x00001fff2e027589 */ /* 0x000ea200000e0000 */
[----:B------:R-:W-:Y:S01]  /*0860*/  NOP ;  /* 0x0000000000007918 */ /* 0x000fe20000000000 */
[----:B--2---:R-:W-:-:S13]  /*0870*/  ISETP.NE.AND P0, PT, R2, 0x3, PT ;  /* 0x000000030200780c */ /* 0x004fda0003f05270 */
[----:B------:R-:W-:Y:S05]  /*0880*/  @P0 BRA `(.L_x_11) ;  /* 0x0000000000300947 */ /* 0x000fea0003800000 */
[----:B-1----:R-:W1:Y:S01]  /*0890*/  S2UR UR4, SR_CgaCtaId ;  /* 0x00000000000479c3 */ /* 0x002e620000008800 */
[----:B------:R-:W-:Y:S01]  /*08a0*/  UMOV UR6, 0x400 ;  /* 0x0000040000067882 */ /* 0x000fe20000000000 */
[----:B------:R-:W-:Y:S01]  /*08b0*/  UMOV UR5, 0x20 ;  /* 0x0000002000057882 */ /* 0x000fe20000000000 */
[----:B------:R-:W-:Y:S01]  /*08c0*/  ELECT P0, URZ, PT ;  /* 0x0000000000ff782f */ /* 0x000fe20003800000 */
[----:B-1----:R-:W-:Y:S02]  /*08d0*/  ULEA UR6, UR4, UR6, 0x18 ;  /* 0x0000000604067291 */ /* 0x002fe4000f8ec0ff */
[----:B------:R-:W-:-:S04]  /*08e0*/  UIADD3 UR4, UPT, UPT, -UR5, 0x100000, URZ ;  /* 0x0010000005047890 */ /* 0x000fc8000fffe1ff */
[----:B------:R-:W-:Y:S02]  /*08f0*/  USHF.L.U32 UR5, UR4, 0xb, URZ ;  /* 0x0000000b04057899 */ /* 0x000fe400080006ff */
[----:B------:R-:W-:Y:S01]  /*0900*/  USHF.L.U32 UR4, UR4, 0x1, URZ ;  /* 0x0000000104047899 */ /* 0x000fe200080006ff */
[----:B------:R-:W1:Y:S11]  /*0910*/  FENCE.VIEW.ASYNC.S ;  /* 0x00000000000073c6 */ /* 0x000e760000000000 */
[----:B-1----:R2:W1:Y:S01]  /*0920*/  SYNCS.EXCH.64 URZ, [UR6+0x90], UR4 ;  /* 0x0000900406ff75b2 */ /* 0x0024620008000100 */
[----:B------:R2:W1:Y:S02]  /*0930*/  SYNCS.EXCH.64 URZ, [UR6+0x98], UR4 ;  /* 0x0000980406ff75b2 */ /* 0x0004640008000100 */
[----:B--2---:R-:W-:Y:S01]  /*0940*/  NOP ;  /* 0x0000000000007918 */ /* 0x004fe20000000000 */
.L_x_11:
[----:B------:R-:W2:Y:S01]  /*0950*/  SHFL.IDX PT, R2, R46, RZ, 0x1f ;  /* 0x00001fff2e027589 */ /* 0x000ea200000e0000 */
[----:B------:R-:W-:Y:S01]  /*0960*/  NOP ;  /* 0x0000000000007918 */ /* 0x000fe20000000000 */
[----:B--2---:R-:W-:-:S13]  /*0970*/  ISETP.NE.AND P0, PT, R2, 0x4, PT ;  /* 0x000000040200780c */ /* 0x004fda0003f05270 */
[----:B------:R-:W-:Y:S05]  /*0980*/  @P0 BRA `(.L_x_12) ;  /* 0x00000000004c0947 */ /* 0x000fea0003800000 */
[----:B-1----:R-:W1:Y:S01]  /*0990*/  S2UR UR6, SR_CgaCtaId ;  /* 0x00000000000679c3 */ /* 0x002e620000008800 */
[----:B------:R-:W-:Y:S01]  /*09a0*/  UMOV UR4, 0x1e0 ;  /* 0x000001e000047882 */ /* 0x000fe20000000000 */
[----:B------:R-:W-:Y:S01]  /*09b0*/  UMOV UR5, 0x400 ;  /* 0x0000040000057882 */ /* 0x000fe20000000000 */
[----:B------:R-:W-:Y:S01]  /*09c0*/  USEL UR4, UR4, 0x1a0, UP3 ;  /* 0x000001a004047887 */ /* 0x000fe20009800000 */
[----:B------:R-:W-:Y:S01]  /*09d0*/  UMOV UR8, 0x1 ;  /* 0x0000000100087882 */ /* 0x000fe20000000000 */
[----:B------:R-:W-:Y:S01]  /*09e0*/  ELECT P0, URZ, PT ;  /* 0x0000000000ff782f */ /* 0x000fe20003800000 */
[----:B------:R-:W-:-:S04]  /*09f0*/  UIADD3 UR8, UPT, UPT, -UR8, 0x100000, URZ ;  /* 0x0010000008087890 */ /* 0x000fc8000fffe1ff */
[----:B------:R-:W-:Y:S02]  /*0a00*/  USHF.L.U32 UR9, UR8, 0xb, URZ ;  /* 0x0000000b08097899 */ /* 0x000fe400080006ff */
[----:B------:R-:W-:Y:S02]  /*0a10*/  USHF.L.U32 UR8, UR8, 0x1, URZ ;  /* 0x0000000108087899 */ /* 0x000fe400080006ff */
[----:B-1----:R-:W-:Y:S02]  /*0a20*/  ULEA UR6, UR6, UR5, 0x18 ;  /* 0x0000000506067291 */ /* 0x002fe4000f8ec0ff */
[----:B------:R-:W-:-:S04]  /*0a30*/  UIADD3 UR4, UPT, UPT, -UR4, 0x100000, URZ ;  /* 0x0010000004047890 */ /* 0x000fc8000fffe1ff */
[----:B------:R-:W-:Y:S02]  /*0a40*/  USHF.L.U32 UR5, UR4, 0xb, URZ ;  /* 0x0000000b04057899 */ /* 0x000fe400080006ff */
[----:B------:R-:W-:Y:S01]  /*0a50*/  USHF.L.U32 UR4, UR4, 0x1, URZ ;  /* 0x0000000104047899 */ /* 0x000fe200080006ff */
[----:B------:R-:W1:Y:S03]  /*0a60*/  FENCE.VIEW.ASYNC.S ;  /* 0x00000000000073c6 */ /* 0x000e660000000000 */
[----:B-1----:R2:W1:Y:S08]  /*0a70*/  SYNCS.EXCH.64 URZ, [UR6+0xa0], UR8 ;  /* 0x0000a00806ff75b2 */ /* 0x0024700008000100 */
[----:B------:R2:W1:Y:S01]  /*0a80*/  SYNCS.EXCH.64 URZ, [UR6+0xb0], UR4 ;  /* 0x0000b00406ff75b2 */ /* 0x0004620008000100 */
[----:B------:R2:W1:Y:S01]  /*0a90*/  SYNCS.EXCH.64 URZ, [UR6+0xa8], UR8 ;  /* 0x0000a80806ff75b2 */ /* 0x0004620008000100 */
[----:B------:R2:W1:Y:S02]  /*0aa0*/  SYNCS.EXCH.64 URZ, [UR6+0xb8], UR4 ;  /* 0x0000b80406ff75b2 */ /* 0x0004640008000100 */
[----:B--2---:R-:W-:Y:S01]  /*0ab0*/  NOP ;  /* 0x0000000000007918 */ /* 0x004fe20000000000 */
.L_x_12:
        /* <DEDUP_REMOVED lines=26> */
.L_x_13:
        /* <DEDUP_REMOVED lines=8> */
[----:B------:R-:W-:-:S04]  /*0ce0*/  UIADD3 UR6, UPT, UPT, -UR6, 0x100000, URZ ;  /* 0x0010000006067890 */ /* 0x000fc8000fffe1ff */
[----:B------:R-:W-:Y:S02]  /*0cf0*/  USHF.L.U32 UR7, UR6, 0xb, URZ ;  /* 0x0000000b06077899 */ /* 0x000fe400080006ff */
[----:B------:R-:W-:Y:S02]  /*0d00*/  USHF.L.U32 UR6, UR6, 0x1, URZ ;  /* 0x0000000106067899 */ /* 0x000fe400080006ff */
[----:B-1----:R-:W-:Y:S01]  /*0d10*/  ULEA UR4, UR4, UR5, 0x18 ;  /* 0x0000000504047291 */ /* 0x002fe2000f8ec0ff */
[----:B------:R-:W1:Y:S11]  /*0d20*/  FENCE.VIEW.ASYNC.S ;  /* 0x00000000000073c6 */ /* 0x000e760000000000 */
[----:B-1----:R2:W1:Y:S01]  /*0d30*/  SYNCS.EXCH.64 URZ, [UR4+0x100], UR6 ;  /* 0x0001000604ff75b2 */ /* 0x0024620008000100 */
[----:B------:R2:W1:Y:S01]  /*0d40*/  SYNCS.EXCH.64 URZ, [UR4+0x110], UR6 ;  /* 0x0001100604ff75b2 */ /* 0x0004620008000100 */
[----:B------:R2:W1:Y:S01]  /*0d50*/  SYNCS.EXCH.64 URZ, [UR4+0x108], UR6 ;  /* 0x0001080604ff75b2 */ /* 0x0004620008000100 */
[----:B------:R2:W1:Y:S02]  /*0d60*/  SYNCS.EXCH.64 URZ, [UR4+0x118], UR6 ;  /* 0x0001180604ff75b2 */ /* 0x0004640008000100 */
[----:B--2---:R-:W-:Y:S01]  /*0d70*/  NOP ;  /* 0x0000000000007918 */ /* 0x004fe20000000000 */
.L_x_14:
[----:B-1----:R-:W1:Y:S01]  /*0d80*/  LDCU UR4, c[0x0][0x36c] ;  /* 0x00006d80ff0477ac */ /* 0x002e620008000800 */
[----:B------:R-:W-:Y:S01]  /*0d90*/  ISETP.NE.OR P3, PT, R0, 0x2, !P3 ;  /* 0x000000020000780c */ /* 0x000fe20005f65670 */
[----:B------:R-:W-:Y:S01]  /*0da0*/  NOP ;  /* 0x0000000000007918 */ /* 0x000fe20000000000 */
[----:B------:R-:W-:Y:S01]  /*0db0*/  LOP3.LUT R0, R57, 0x1f, RZ, 0xc0, !PT ;  /* 0x0000001f39007812 */ /* 0x000fe200078ec0ff */
[----:B------:R-:W-:Y:S02]  /*0dc0*/  UISETP.NE.AND UP4, UPT, UR18, URZ, UPT ;  /* 0x000000ff1200728c */ /* 0x000fe4000bf85270 */
[----:B-1----:R-:W-:-:S09]  /*0dd0*/  UISETP.EQ.U32.AND UP5, UPT, UR4, 0x1, UPT ;  /* 0x000000010400788c */ /* 0x002fd2000bfa2070 */
[----:B------:R-:W-:Y:S05]  /*0de0*/  BRA.U !UP5, `(.L_x_15) ;  /* 0x000000010d087547 */ /* 0x000fea000b800000 */
[----:B---34-:R-:W-:Y:S01]  /*0df0*/  UCGABAR_ARV ;  /* 0x00000000000079c7 */ /* 0x018fe20008000000 */
[----:B------:R-:W-:Y:S05]  /*0e00*/  BRA `(.L_x_16) ;  /* 0x0000000000047947 */ /* 0x000fea0003800000 */
.L_x_15:
[----:B---34-:R-:W-:Y:S01]  /*0e10*/  NOP ;  /* 0x0000000000007918 */ /* 0x018fe20000000000 */
.L_x_16:
[----:B------:R-:W1:Y:S01]  /*0e20*/  S2UR UR30, SR_CTAID.X ;  /* 0x00000000001e79c3 */ /* 0x000e620000002500 */
[----:B------:R-:W-:-:S05]  /*0e30*/  CS2R.32 R48, SR_CgaSize ;  /* 0x0000000000307805 */ /* 0x000fca0000008a00 */
[----:B------:R-:W-:-:S05]  /*0e40*/  IMAD R48, R48, -0xa0, RZ ;  /* 0xffffff6030307824 */ /* 0x000fca00078e02ff */
[----:B------:R-:W-:-:S14]  /*0e50*/  R2UR UR5, R48 ;  /* 0x00000000300572ca */ /* 0x000fdc00000e0000 */
[----:B------:R-:W2:Y:S01]  /*0e60*/  LDCU UR5, c[0x0][UR5+0x2b0] ;  /* 0x00005600050577ac */ /* 0x000ea20008000800 */
[----:B------:R-:W-:-:S05]  /*0e70*/  CS2R.32 R48, SR_CgaSize ;  /* 0x0000000000307805 */ /* 0x000fca0000008a00 */
[----:B------:R-:W-:-:S05]  /*0e80*/  IMAD R48, R48, -0xa0, RZ ;  /* 0xffffff6030307824 */ /* 0x000fca00078e02ff */
[----:B------:R-:W-:-:S14]  /*0e90*/  R2UR UR4, R48 ;  /* 0x00000000300472ca */ /* 0x000fdc00000e0000 */
[----:B------:R-:W3:Y:S01]  /*0ea0*/  LDCU UR4, c[0x0][UR4+0x2b4] ;  /* 0x00005680040477ac */ /* 0x000ee20008000800 */
[----:B------:R-:W4:Y:S01]  /*0eb0*/  S2UR UR31, SR_CTAID.Y ;  /* 0x00000000001f79c3 */ /* 0x000f220000002600 */
[----:B------:R-:W-:-:S05]  /*0ec0*/  CS2R.32 R48, SR_CgaSize ;  /* 0x0000000000307805 */ /* 0x000fca0000008a00 */
[----:B------:R-:W-:-:S05]  /*0ed0*/  IMAD R48, R48, -0xa0, RZ ;  /* 0xffffff6030307824 */ /* 0x000fca00078e02ff */
[----:B------:R-:W-:-:S14]  /*0ee0*/  R2UR UR7, R48 ;  /* 0x00000000300772ca */ /* 0x000fdc00000e0000 */
[----:B------:R-:W3:Y:S01]  /*0ef0*/  LDCU UR7, c[0x0][UR7+0x2a0] ;  /* 0x00005400070777ac */ /* 0x000ee20008000800 */
[----:B------:R-:W-:-:S05]  /*0f00*/  CS2R.32 R48, SR_CgaSize ;  /* 0x0000000000307805 */ /* 0x000fca0000008a00 */
[----:B------:R-:W-:-:S05]  /*0f10*/  IMAD R48, R48, -0xa0, RZ ;  /* 0xffffff6030307824 */ /* 0x000fca00078e02ff */
[----:B------:R-:W-:-:S14]  /*0f20*/  R2UR UR8, R48 ;  /* 0x00000000300872ca */ /* 0x000fdc00000e0000 */
[----:B------:R-:W3:Y:S01]  /*0f30*/  LDCU UR8, c[0x0][UR8+0x2a4] ;  /* 0x00005480080877ac */ /* 0x000ee20008000800 */
[----:B------:R-:W3:Y:S01]  /*0f40*/  LDCU UR19, c[0x0][0xb24] ;  /* 0x00016480ff1377ac */ /* 0x000ee20008000800 */
[----:B------:R-:W3:Y:S01]  /*0f50*/  LDCU UR42, c[0x0][0xb24] ;  /* 0x00016480ff2a77ac */ /* 0x000ee20008000800 */
[----:B-1----:R-:W-:Y:S01]  /*0f60*/  I2FP.F32.U32 R3, UR30 ;  /* 0x0000001e00037c45 */ /* 0x002fe20008201000 */
[----:B------:R-:W1:Y:S04]  /*0f70*/  LDCU UR22, c[0x0][0xb30] ;  /* 0x00016600ff1677ac */ /* 0x000e680008000800 */
[----:B--2---:R-:W-:Y:S01]  /*0f80*/  FMUL R3, R3, UR5 ;  /* 0x0000000503037c20 */ /* 0x004fe20008400000 */
[----:B----4-:R-:W-:-:S05]  /*0f90*/  I2FP.F32.U32 R2, UR31 ;  /* 0x0000001f00027c45 */ /* 0x010fca0008201000 */
[----:B------:R-:W2:Y:S01]  /*0fa0*/  F2I.U32.TRUNC.NTZ R3, R3 ;  /* 0x0000000300037305 */ /* 0x000ea2000020f000 */
[----:B---3--:R-:W-:-:S07]  /*0fb0*/  FMUL R2, R2, UR4 ;  /* 0x0000000402027c20 */ /* 0x008fce0008400000 */
[----:B------:R-:W3:Y:S01]  /*0fc0*/  F2I.U32.TRUNC.NTZ R2, R2 ;  /* 0x0000000200027305 */ /* 0x000ee2000020f000 */
[----:B--2---:R-:W-:Y:S02]  /*0fd0*/  R2UR UR4, R3 ;  /* 0x00000000030472ca */ /* 0x004fe400000e0000 */
[----:B---3--:R-:W-:Y:S02]  /*0fe0*/  R2UR UR6, R2 ;  /* 0x00000000020672ca */ /* 0x008fe400000e0000 */
[----:B------:R-:W-:-:S09]  /*0ff0*/  PRMT R2, RZ, 0x7610, R2 ;  /* 0x00007610ff027816 */ /* 0x000fd20000000002 */
[----:B------:R-:W-:-:S04]  /*1000*/  UIADD3 UR5, UPT, UPT, -UR4, URZ, URZ ;  /* 0x000000ff04057290 */ /* 0x000fc8000fffe1ff */
[----:B------:R-:W-:Y:S02]  /*1010*/  UIMAD UR5, UR7, UR5, UR30 ;  /* 0x00000005070572a4 */ /* 0x000fe4000f8e021e */
[----:B------:R-:W-:-:S04]  /*1020*/  UIADD3 UR4, UPT, UPT, -UR6, URZ, URZ ;  /* 0x000000ff06047290 */ /* 0x000fc8000fffe1ff */
[----:B------:R-:W-:Y:S01]  /*1030*/  IMAD.U32 R48, RZ, RZ, UR5 ;  /* 0x00000005ff307e24 */ /* 0x000fe2000f8e00ff */
[----:B------:R-:W-:-:S06]  /*1040*/  UIMAD UR4, UR8, UR4, UR31 ;  /* 0x00000004080472a4 */ /* 0x000fcc000f8e021f */
[----:B------:R-:W-:Y:S01]  /*1050*/  IMAD.U32 R47, RZ, RZ, UR4 ;  /* 0x00000004ff2f7e24 */ /* 0x000fe2000f8e00ff */
[----:B-1----:R-:W-:Y:S06]  /*1060*/  BRA.U UP4, `(.L_x_17) ;  /* 0x00000001042c7547 */ /* 0x002fec000b800000 */
[----:B------:R-:W-:Y:S02]  /*1070*/  R2UR UR4, R47 ;  /* 0x000000002f0472ca */ /* 0x000fe400000e0000 */
[----:B------:R-:W-:-:S11]  /*1080*/  R2UR UR6, R48 ;  /* 0x00000000300672ca */ /* 0x000fd600000e0000 */
[----:B------:R-:W-:-:S04]  /*1090*/  UISETP.NE.AND UP0, UPT, UR4, URZ, UPT ;  /* 0x000000ff0400728c */ /* 0x000fc8000bf05270 */
[----:B------:R-:W-:-:S04]  /*10a0*/  UISETP.EQ.OR UP0, UPT, UR6, URZ, !UP0 ;  /* 0x000000ff0600728c */ /* 0x000fc8000c702670 */
[----:B------:R-:W-:Y:S02]  /*10b0*/  USEL UR5, URZ, 0x1, !UP0 ;  /* 0x00000001ff057887 */ /* 0x000fe4000c000000 */
[----:B------:R-:W-:-:S04]  /*10c0*/  UISETP.NE.AND UP0, UPT, UR4, URZ, UPT ;  /* 0x000000ff0400728c */ /* 0x000fc8000bf05270 */
[----:B------:R-:W-:Y:S02]  /*10d0*/  USEL UR4, URZ, 0x2, UP0 ;  /* 0x00000002ff047887 */ /* 0x000fe40008000000 */
[----:B------:R-:W-:-:S04]  /*10e0*/  UISETP.NE.AND UP0, UPT, UR6, 0x1, UPT ;  /* 0x000000010600788c */ /* 0x000fc8000bf05270 */
[----:B------:R-:W-:-:S04]  /*10f0*/  USEL UR4, UR4, 0x2, UP0 ;  /* 0x0000000204047887 */ /* 0x000fc80008000000 */
[----:B------:R-:W-:-:S06]  /*1100*/  UIADD3 UR4, UPT, UPT, UR5, UR4, URZ ;  /* 0x0000000405047290 */ /* 0x000fcc000fffe0ff */
[----:B------:R-:W-:-:S07]  /*1110*/  IMAD.U32 R2, RZ, RZ, UR4 ;  /* 0x00000004ff027e24 */ /* 0x000fce000f8e00ff */
.L_x_17:
[----:B------:R-:W1:Y:S01]  /*1120*/  S2UR UR36, SR_CTAID.Z ;  /* 0x00000000002479c3 */ /* 0x000e620000002700 */
[----:B------:R-:W-:-:S09]  /*1130*/  UISETP.GE.AND UP0, UPT, UR19, 0x1, UPT ;  /* 0x000000011300788c */ /* 0x000fd2000bf06270 */
[----:B------:R-:W-:Y:S05]  /*1140*/  BRA.U !UP0, `(.L_x_18) ;  /* 0x0000000108d47547 */ /* 0x000fea000b800000 */
[----:B------:R-:W2:Y:S01]  /*1150*/  LDCU.128 UR12, c[0x0][0xb10] ;  /* 0x00016200ff0c77ac */ /* 0x000ea20008000c00 */
[----:B------:R-:W3:Y:S01]  /*1160*/  LDCU UR20, c[0x0][0xb0c] ;  /* 0x00016180ff1477ac */ /* 0x000ee20008000800 */
[----:B------:R-:W4:Y:S01]  /*1170*/  LDCU UR6, c[0x0][0x370] ;  /* 0x00006e00ff0677ac */ /* 0x000f220008000800 */
[----:B------:R-:W1:Y:S01]  /*1180*/  LDCU UR7, c[0x0][0x374] ;  /* 0x00006e80ff0777ac */ /* 0x000e620008000800 */
[----:B------:R-:W1:Y:S01]  /*1190*/  LDCU UR21, c[0x0][0xb20] ;  /* 0x00016400ff1577ac */ /* 0x000e620008000800 */
[----:B--2---:R-:W-:Y:S02]  /*11a0*/  UIMAD.WIDE.U32 UR4, UR30, UR12, URZ ;  /* 0x0000000c1e0472a5 */ /* 0x004fe4000f8e00ff */
[----:B---3--:R-:W-:Y:S01]  /*11b0*/  UISETP.NE.AND UP0, UPT, UR20, 0x1, UPT ;  /* 0x000000011400788c */ /* 0x008fe2000bf05270 */
[----:B------:R-:W2:Y:S01]  /*11c0*/  LDCU.64 UR8, c[0x0][0xb28] ;  /* 0x00016500ff0877ac */ /* 0x000ea20008000a00 */
[----:B----4-:R-:W-:-:S03]  /*11d0*/  UIMAD.WIDE.U32 UR10, UR6, UR12, URZ ;  /* 0x0000000c060a72a5 */ /* 0x010fc6000f8e00ff */
[----:B------:R-:W-:Y:S01]  /*11e0*/  UMOV UR4, UR5 ;  /* 0x0000000500047c82 */ /* 0x000fe20008000000 */
[----:B------:R-:W-:Y:S02]  /*11f0*/  UISETP.NE.AND UP2, UPT, UR19, 0x1, UPT ;  /* 0x000000011300788c */ /* 0x000fe4000bf45270 */
[----:B------:R-:W-:Y:S01]  /*1200*/  USHF.R.U32.HI UR4, URZ, UR13, UR4 ;  /* 0x0000000dff047299 */ /* 0x000fe20008011604 */
[----:B------:R-:W-:Y:S01]  /*1210*/  UMOV UR10, UR11 ;  /* 0x0000000b000a7c82 */ /* 0x000fe20008000000 */
[----:B------:R-:W-:Y:S02]  /*1220*/  UIMAD.WIDE.U32 UR16, UR31, UR15, URZ ;  /* 0x0000000f1f1072a5 */ /* 0x000fe4000f8e00ff */
[----:B------:R-:W-:Y:S02]  /*1230*/  USEL UR5, UR30, UR4, !UP0 ;  /* 0x000000041e057287 */ /* 0x000fe4000c000000 */
[----:B------:R-:W-:Y:S02]  /*1240*/  @UP0 USHF.R.U32.HI UR6, URZ, UR13, UR10 ;  /* 0x0000000dff060299 */ /* 0x000fe4000801160a */
[----:B------:R-:W-:-:S02]  /*1250*/  UISETP.NE.AND UP0, UPT, UR14, 0x1, UPT ;  /* 0x000000010e00788c */ /* 0x000fc4000bf05270 */
[----:B-1----:R-:W-:Y:S02]  /*1260*/  UIMAD.WIDE.U32 UR10, UR7, UR15, URZ ;  /* 0x0000000f070a72a5 */ /* 0x002fe4000f8e00ff */
[----:B--2---:R-:W-:Y:S01]  /*1270*/  UIMAD.WIDE.U32 UR12, UR6, UR8, URZ ;  /* 0x00000008060c72a5 */ /* 0x004fe2000f8e00ff */
[----:B------:R-:W-:Y:S02]  /*1280*/  UMOV UR4, UR17 ;  /* 0x0000001100047c82 */ /* 0x000fe40008000000 */
[----:B------:R-:W-:Y:S02]  /*1290*/  USHF.R.U32.HI UR4, URZ, UR21, UR4 ;  /* 0x00000015ff047299 */ /* 0x000fe40008011604 */
[----:B------:R-:W-:Y:S02]  /*12a0*/  UMOV UR10, UR11 ;  /* 0x0000000b000a7c82 */ /* 0x000fe40008000000 */
[----:B------:R-:W-:Y:S01]  /*12b0*/  UMOV UR12, UR13 ;  /* 0x0000000d000c7c82 */ /* 0x000fe20008000000 */
[----:B------:R-:W-:-:S02]  /*12c0*/  @UP0 USHF.R.U32.HI UR7, URZ, UR21, UR10 ;  /* 0x00000015ff070299 */ /* 0x000fc4000801160a */
[----:B------:R-:W-:Y:S02]  /*12d0*/  USEL UR4, UR31, UR4, !UP0 ;  /* 0x000000041f047287 */ /* 0x000fe4000c000000 */
[----:B------:R-:W-:Y:S02]  /*12e0*/  UIMAD.WIDE.U32 UR10, UR7, UR8, URZ ;  /* 0x00000008070a72a5 */ /* 0x000fe4000f8e00ff */
[----:B------:R-:W-:Y:S02]  /*12f0*/  @UP2 USHF.R.U32.HI UR6, URZ, UR9, UR12 ;  /* 0x00000009ff062299 */ /* 0x000fe4000801160c */
[----:B------:R-:W-:-:S03]  /*1300*/  UIMAD.WIDE.U32 UR12, UR4, UR8, URZ ;  /* 0x00000008040c72a5 */ /* 0x000fc6000f8e00ff */
[----:B------:R-:W-:Y:S02]  /*1310*/  UMOV UR10, UR11 ;  /* 0x0000000b000a7c82 */ /* 0x000fe40008000000 */
[----:B------:R-:W-:Y:S02]  /*1320*/  @UP2 USHF.R.U32.HI UR7, URZ, UR9, UR10 ;  /* 0x00000009ff072299 */ /* 0x000fe4000801160a */
[----:B------:R-:W-:Y:S02]  /*1330*/  UIMAD UR10, UR6, UR19, URZ ;  /* 0x00000013060a72a4 */ /* 0x000fe4000f8e02ff */
[----:B------:R-:W-:-:S04]  /*1340*/  UIMAD UR7, UR7, UR19, URZ ;  /* 0x00000013070772a4 */ /* 0x000fc8000f8e02ff */
[----:B------:R-:W-:-:S03]  /*1350*/  UISETP.GE.AND UP0, UPT, UR4, UR7, UPT ;  /* 0x000000070400728c */ /* 0x000fc6000bf06270 */
[----:B------:R-:W-:Y:S01]  /*1360*/  UMOV UR7, UR13 ;  /* 0x0000000d00077c82 */ /* 0x000fe20008000000 */
[----:B------:R-:W-:Y:S02]  /*1370*/  UISETP.GE.OR UP0, UPT, UR5, UR10, UP0 ;  /* 0x0000000a0500728c */ /* 0x000fe40008706670 */
[----:B------:R-:W-:Y:S02]  /*1380*/  UIMAD.WIDE.U32 UR10, UR5, UR8, URZ ;  /* 0x00000008050a72a5 */ /* 0x000fe4000f8e00ff */
[----:B------:R-:W-:Y:S02]  /*1390*/  USHF.R.U32.HI UR7, URZ, UR9, UR7 ;  /* 0x00000009ff077299 */ /* 0x000fe40008011607 */
[----:B------:R-:W-:Y:S02]  /*13a0*/  UIADD3 UR10, UPT, UPT, -UR4, URZ, URZ ;  /* 0x000000ff040a7290 */ /* 0x000fe4000fffe1ff */
[----:B------:R-:W-:Y:S02]  /*13b0*/  USEL UR7, UR4, UR7, !UP2 ;  /* 0x0000000704077287 */ /* 0x000fe4000d000000 */
[----:B------:R-:W-:Y:S01]  /*13c0*/  UIMAD UR10, UR14, UR10, UR31 ;  /* 0x0000000a0e0a72a4 */ /* 0x000fe2000f8e021f */
[----:B------:R-:W-:Y:S01]  /*13d0*/  @!UP0 UMOV UR8, UR11 ;  /* 0x0000000b00088c82 */ /* 0x000fe20008000000 */
[----:B------:R-:W-:-:S02]  /*13e0*/  UIADD3 UR11, UPT, UPT, -UR5, URZ, URZ ;  /* 0x000000ff050b7290 */ /* 0x000fc4000fffe1ff */
[----:B------:R-:W-:Y:S02]  /*13f0*/  @!UP0 USHF.R.U32.HI UR8, URZ, UR9, UR8 ;  /* 0x00000009ff088299 */ /* 0x000fe40008011608 */
[----:B------:R-:W-:Y:S02]  /*1400*/  UIADD3 UR9, UPT, UPT, -UR7, URZ, URZ ;  /* 0x000000ff07097290 */ /* 0x000fe4000fffe1ff */
[----:B------:R-:W-:Y:S02]  /*1410*/  @!UP0 USEL UR8, UR5, UR8, !UP2 ;  /* 0x0000000805088287 */ /* 0x000fe4000d000000 */
[----:B------:R-:W-:Y:S02]  /*1420*/  UIMAD UR9, UR19, UR9, UR4 ;  /* 0x00000009130972a4 */ /* 0x000fe4000f8e0204 */
[----:B------:R-:W-:Y:S02]  /*1430*/  @!UP0 UIADD3 UR7, UPT, UPT, UR7, -UR8, URZ ;  /* 0x8000000807078290 */ /* 0x000fe4000fffe0ff */
[----:B------:R-:W-:-:S02]  /*1440*/  @!UP0 UIMAD UR6, UR9, UR6, UR8 ;  /* 0x00000006090682a4 */ /* 0x000fc4000f8e0208 */
[----:B------:R-:W-:Y:S02]  /*1450*/  @!UP0 UIMAD UR4, UR7, UR19, UR5 ;  /* 0x00000013070482a4 */ /* 0x000fe4000f8e0205 */
[----:B------:R-:W-:Y:S02]  /*1460*/  UIMAD UR30, UR20, UR11, UR30 ;  /* 0x0000000b141e72a4 */ /* 0x000fe4000f8e021e */
[----:B------:R-:W-:Y:S01]  /*1470*/  UIMAD UR31, UR4, UR14, UR10 ;  /* 0x0000000e041f72a4 */ /* 0x000fe2000f8e020a */
[----:B------:R-:W-:Y:S02]  /*1480*/  @!UP0 UMOV UR5, UR6 ;  /* 0x0000000600058c82 */ /* 0x000fe40008000000 */
[----:B------:R-:W-:-:S12]  /*1490*/  UIMAD UR30, UR5, UR20, UR30 ;  /* 0x00000014051e72a4 */ /* 0x000fd8000f8e021e */
.L_x_18:
[----:B------:R-:W-:-:S09]  /*14a0*/  UISETP.NE.AND UP0, UPT, UR22, 0x1, UPT ;  /* 0x000000011600788c */ /* 0x000fd2000bf05270 */
[----:B------:R-:W-:Y:S05]  /*14b0*/  BRA.U UP0, `(.L_x_19) ;  /* 0x0000000100407547 */ /* 0x000fea000b800000 */
[----:B------:R-:W2:Y:S01]  /*14c0*/  LDCU.128 UR8, c[0x0][0xb10] ;  /* 0x00016200ff0877ac */ /* 0x000ea20008000c00 */
[----:B------:R-:W3:Y:S01]  /*14d0*/  LDCU UR12, c[0x0][0xb0c] ;  /* 0x00016180ff0c77ac */ /* 0x000ee20008000800 */
[----:B------:R-:W4:Y:S01]  /*14e0*/  LDCU UR13, c[0x0][0xb20] ;  /* 0x00016400ff0d77ac */ /* 0x000f220008000800 */
[----:B--2---:R-:W-:Y:S02]  /*14f0*/  UIMAD.WIDE.U32 UR4, UR30, UR8, URZ ;  /* 0x000000081e0472a5 */ /* 0x004fe4000f8e00ff */
[----:B------:R-:W-:Y:S02]  /*1500*/  UIMAD.WIDE.U32 UR6, UR31, UR11, URZ ;  /* 0x0000000b1f0672a5 */ /* 0x000fe4000f8e00ff */
[----:B---3--:R-:W-:Y:S02]  /*1510*/  UISETP.NE.AND UP0, UPT, UR12, 0x1, UPT ;  /* 0x000000010c00788c */ /* 0x008fe4000bf05270 */
[----:B------:R-:W-:-:S03]  /*1520*/  USHF.R.U32.HI UR5, URZ, UR9, UR5 ;  /* 0x00000009ff057299 */ /* 0x000fc60008011605 */
[----:B------:R-:W-:Y:S01]  /*1530*/  UMOV UR4, UR7 ;  /* 0x0000000700047c82 */ /* 0x000fe20008000000 */
[----:B------:R-:W-:Y:S02]  /*1540*/  USEL UR5, UR30, UR5, !UP0 ;  /* 0x000000051e057287 */ /* 0x000fe4000c000000 */
[----:B------:R-:W-:Y:S02]  /*1550*/  UISETP.NE.AND UP0, UPT, UR10, 0x1, UPT ;  /* 0x000000010a00788c */ /* 0x000fe4000bf05270 */
[----:B----4-:R-:W-:-:S04]  /*1560*/  USHF.R.U32.HI UR4, URZ, UR13, UR4 ;  /* 0x0000000dff047299 */ /* 0x010fc80008011604 */
[----:B------:R-:W-:-:S04]  /*1570*/  USEL UR4, UR31, UR4, !UP0 ;  /* 0x000000041f047287 */ /* 0x000fc8000c000000 */
[----:B------:R-:W-:Y:S02]  /*1580*/  UIADD3 UR6, UPT, UPT, UR5, -UR4, URZ ;  /* 0x8000000405067290 */ /* 0x000fe4000fffe0ff */
[----:B------:R-:W-:Y:S02]  /*1590*/  UIADD3 UR4, UPT, UPT, -UR5, UR4, URZ ;  /* 0x0000000405047290 */ /* 0x000fe4000fffe1ff */
[----:B------:R-:W-:Y:S02]  /*15a0*/  UIMAD UR31, UR6, UR10, UR31 ;  /* 0x0000000a061f72a4 */ /* 0x000fe4000f8e021f */
[----:B------:R-:W-:-:S12]  /*15b0*/  UIMAD UR30, UR4, UR12, UR30 ;  /* 0x0000000c041e72a4 */ /* 0x000fd8000f8e021e */
.L_x_19:
[----:B------:R-:W-:Y:S01]  /*15c0*/  UISETP.NE.AND UP0, UPT, UR18, 0x2, UPT ;  /* 0x000000021200788c */ /* 0x000fe2000bf05270 */
[----:B------:R-:W-:Y:S09]  /*15d0*/  BRA.U !UP5, `(.L_x_20) ;  /* 0x000000010d0c7547 */ /* 0x000ff2000b800000 */
[----:B------:R-:W-:Y:S01]  /*15e0*/  UCGABAR_WAIT ;  /* 0x0000000000007dc7 */ /* 0x000fe20008000000 */
[----:B------:R-:W-:Y:S01]  /*15f0*/  CCTL.IVALL ;  /* 0x00000000ff00798f */ /* 0x000fe20002000000 */
[----:B------:R-:W-:Y:S05]  /*1600*/  BRA `(.L_x_21) ;  /* 0x0000000000047947 */ /* 0x000fea0003800000 */
.L_x_20:
[----:B------:R-:W-:Y:S06]  /*1610*/  BAR.SYNC.DEFER_BLOCKING 0x0 ;  /* 0x0000000000007b1d */ /* 0x000fec0000010000 */
.L_x_21:
[----:B------:R-:W-:Y:S05]  /*1620*/  BRA.U UP0, `(.L_x_22) ;  /* 0x0000001100ec7547 */ /* 0x000fea000b800000 */
[----:B------:R-:W2:Y:S01]  /*1630*/  LDCU UR6, c[0x0][0x38c] ;  /* 0x00007180ff0677ac */ /* 0x000ea20008000800 */
[----:B------:R-:W3:Y:S01]  /*1640*/  S2UR UR7, SR_CgaCtaId ;  /* 0x00000000000779c3 */ /* 0x000ee20000008800 */
[----:B------:R-:W-:Y:S01]  /*1650*/  PLOP3.LUT P1, PT, PT, PT, UP3, 0x80, 0x8 ;  /* 0x000000000008781c */ /* 0x000fe20003f2f038 */
[----:B------:R-:W-:Y:S01]  /*1660*/  IMAD.MOV.U32 R12, RZ, RZ, 0x1 ;  /* 0x00000001ff0c7424 */ /* 0x000fe200078e00ff */
[----:B------:R-:W-:Y:S01]  /*1670*/  UMOV UR13, 0x400 ;  /* 0x00000400000d7882 */ /* 0x000fe20000000000 */
[----:B------:R-:W-:Y:S01]  /*1680*/  UISETP.NE.AND UP1, UPT, UR18, URZ, UPT ;  /* 0x000000ff1200728c */ /* 0x000fe2000bf25270 */
[----:B------:R-:W-:Y:S01]  /*1690*/  ISETP.EQ.OR P2, PT, R0, RZ, P3 ;  /* 0x000000ff0000720c */ /* 0x000fe20001f42670 */
[----:B------:R-:W-:Y:S01]  /*16a0*/  USEL UR24, URZ, 0x1, UP6 ;  /* 0x00000001ff187887 */ /* 0x000fe2000b000000 */
[----:B------:R-:W-:Y:S02]  /*16b0*/  PLOP3.LUT P1, PT, P1, PT, PT, 0x8, 0x80 ;  /* 0x000000000080781c */ /* 0x000fe40000f2e170 */
[----:B------:R-:W-:Y:S01]  /*16c0*/  CS2R R10, SRZ ;  /* 0x00000000000a7805 */ /* 0x000fe2000001ff00 */
[----:B------:R-:W-:Y:S01]  /*16d0*/  IMAD.MOV.U32 R9, RZ, RZ, RZ ;  /* 0x000000ffff097224 */ /* 0x000fe200078e00ff */
[----:B------:R-:W4:Y:S01]  /*16e0*/  LDCU UR39, c[0x0][0x370] ;  /* 0x00006e00ff2777ac */ /* 0x000f220008000800 */
[----:B------:R-:W-:Y:S01]  /*16f0*/  IMAD.MOV.U32 R8, RZ, RZ, 0x1 ;  /* 0x00000001ff087424 */ /* 0x000fe200078e00ff */
[----:B------:R-:W1:Y:S01]  /*1700*/  LDCU.64 UR28, c[0x0][0x348] ;  /* 0x00006900ff1c77ac */ /* 0x000e620008000a00 */
[----:B--2---:R-:W-:-:S02]  /*1710*/  UIADD3 UR5, UPT, UPT, UR6, 0x3f, URZ ;  /* 0x0000003f06057890 */ /* 0x004fc4000fffe0ff */
[----:B------:R-:W-:Y:S02]  /*1720*/  UIADD3 UR45, UPT, UPT, UR6, 0x7e, URZ ;  /* 0x0000007e062d7890 */ /* 0x000fe4000fffe0ff */
[----:B------:R-:W-:Y:S02]  /*1730*/  USHF.R.S32.HI UR4, URZ, 0x1f, UR5 ;  /* 0x0000001fff047899 */ /* 0x000fe40008011405 */
[----:B---3--:R-:W-:Y:S02]  /*1740*/  USHF.L.U32 UR25, UR7, 0xd, URZ ;  /* 0x0000000d07197899 */ /* 0x008fe400080006ff */
[----:B------:R-:W-:Y:S02]  /*1750*/  ULEA.HI UR4, UR4, UR5, URZ, 0x6 ;  /* 0x0000000504047291 */ /* 0x000fe4000f8f30ff */
[----:B------:R-:W-:Y:S02]  /*1760*/  UIADD3 UR5, UPT, UPT, UR6, -0x1, URZ ;  /* 0xffffffff06057890 */ /* 0x000fe4000fffe0ff */
[----:B------:R-:W-:-:S02]  /*1770*/  USHF.R.S32.HI UR41, URZ, 0x6, UR4 ;  /* 0x00000006ff297899 */ /* 0x000fc40008011404 */
[----:B------:R-:W-:Y:S02]  /*1780*/  UISETP.GE.U32.AND UP2, UPT, UR5, -0x7f, UPT ;  /* 0xffffff810500788c */ /* 0x000fe4000bf46070 */
[----:B------:R-:W-:Y:S02]  /*1790*/  UISETP.LT.U32.AND UP0, UPT, UR41, 0x5, UPT ;  /* 0x000000052900788c */ /* 0x000fe4000bf01070 */
[----:B------:R-:W-:Y:S02]  /*17a0*/  USHF.L.U32 UR44, UR7, 0x6, URZ ;  /* 0x00000006072c7899 */ /* 0x000fe400080006ff */
[----:B------:R-:W-:Y:S02]  /*17b0*/  USEL UR40, UR41, 0x5, UP0 ;  /* 0x0000000529287887 */ /* 0x000fe40008000000 */
[----:B------:R-:W-:Y:S02]  /*17c0*/  ULOP3.LUT UR25, UR25, 0x2000, URZ, 0xc0, !UPT ;  /* 0x0000200019197892 */ /* 0x000fe4000f8ec0ff */
[----:B------:R-:W-:-:S02]  /*17d0*/  UIADD3 UR21, UPT, UPT, UR40, -0x1, URZ ;  /* 0xffffffff28157890 */ /* 0x000fc4000fffe0ff */
[----:B------:R-:W-:Y:S02]  /*17e0*/  ULEA UR13, UR7, UR13, 0x18 ;  /* 0x0000000d070d7291 */ /* 0x000fe4000f8ec0ff */
[----:B------:R-:W-:Y:S01]  /*17f0*/  @UP2 UIADD3 UR21, UPT, UPT, UR40, URZ, URZ ;  /* 0x000000ff28152290 */ /* 0x000fe2000fffe0ff */
[----:B------:R-:W2:Y:S01]  /*1800*/  LDCU UR38, c[0x0][0x374] ;  /* 0x00006e80ff2677ac */ /* 0x000ea20008000800 */
[----:B------:R-:W-:Y:S02]  /*1810*/  ULOP3.LUT UR44, UR44, 0x40, URZ, 0xc0, !UPT ;  /* 0x000000402c2c7892 */ /* 0x000fe4000f8ec0ff */
[----:B------:R-:W-:Y:S02]  /*1820*/  USEL UR24, UR24, 0x2, UP1 ;  /* 0x0000000218187887 */ /* 0x000fe40008800000 */
[----:B------:R-:W-:Y:S02]  /*1830*/  UIADD3 UR25, UPT, UPT, UR13, 0xe400, UR25 ;  /* 0x0000e4000d197890 */ /* 0x000fe4000fffe019 */
[----:B------:R-:W-:-:S02]  /*1840*/  UIADD3 UR43, UPT, UPT, UR41, -UR40, URZ ;  /* 0x80000028292b7290 */ /* 0x000fc4000fffe0ff */
[----:B------:R-:W-:Y:S01]  /*1850*/  UIADD3 UR21, UPT, UPT, UR21, 0x1, URZ ;  /* 0x0000000115157890 */ /* 0x000fe2000fffe0ff */
[----:B-1--4-:R-:W-:-:S11]  /*1860*/  UMOV UR5, URZ ;  /* 0x000000ff00057c82 */ /* 0x012fd60008000000 */
.L_x_42:
[----:B------:R-:W1:Y:S02]  /*1870*/  S2UR UR4, SR_CgaCtaId ;  /* 0x00000000000479c3 */ /* 0x000e640000008800 */
[----:B-1----:R-:W-:-:S09]  /*1880*/  UISETP.NE.AND UP0, UPT, UR4, URZ, UPT ;  /* 0x000000ff0400728c */ /* 0x002fd2000bf05270 */
[----:B------:R-:W-:Y:S05]  /*1890*/  BRA.U UP0, `(.L_x_23) ;  /* 0x0000000100287547 */ /* 0x000fea000b800000 */
[----:B------:R-:W-:Y:S02]  /*18a0*/  LEA R0, R9, UR13, 0x3 ;  /* 0x0000000d09007c11 */ /* 0x000fe4000f8e18ff */
[----:B------:R-:W-:-:S04]  /*18b0*/  SHF.L.U32 R2, R8, 0x1f, RZ ;  /* 0x0000001f08027819 */ /* 0x000fc800000006ff */
[----:B------:R-:W1:Y:S02]  /*18c0*/  SYNCS.PHASECHK.TRANS64.TRYWAIT P0, [R0+URZ+0x110], R2 ;  /* 0x00011002000075a7 */ /* 0x000e6400080011ff */
[----:B-1----:R-:W-:Y:S05]  /*18d0*/  @!P0 BRA `(.L_x_24) ;  /* 0x0000006c00788947 */ /* 0x002fea0003800000 */
.L_x_139:
[----:B------:R-:W-:Y:S01]  /*18e0*/  VIADD R9, R9, 0x1 ;  /* 0x0000000109097836 */ /* 0x000fe20000000000 */
[----:B------:R1:W-:Y:S04]  /*18f0*/  SYNCS.ARRIVE.TRANS64.A1T0 RZ, [R0+URZ+0x100], RZ ;  /* 0x000100ff00ff79a7 */ /* 0x0003e800081000ff */
[----:B------:R-:W-:-:S04]  /*1900*/  ISETP.NE.AND P0, PT, R9, 0x2, PT ;  /* 0x000000020900780c */ /* 0x000fc80003f05270 */
[----:B------:R-:W-:Y:S02]  /*1910*/  SEL R9, R9, RZ, P0 ;  /* 0x000000ff09097207 */ /* 0x000fe40000000000 */
[----:B-1----:R-:W-:-:S04]  /*1920*/  SEL R0, RZ, 0x1, P0 ;  /* 0x00000001ff007807 */ /* 0x002fc80000000000 */
[----:B------:R-:W-:-:S07]  /*1930*/  LOP3.LUT R8, R8, R0, RZ, 0x3c, !PT ;  /* 0x0000000008087212 */ /* 0x000fce00078e3cff */
.L_x_23:
[----:B------:R-:W-:Y:S01]  /*1940*/  ULEA UR4, UR5, UR13, 0x3 ;  /* 0x0000000d05047291 */ /* 0x000fe2000f8e18ff */
[----:B------:R-:W-:Y:S01]  /*1950*/  SHF.L.U32 R0, R12, 0x1f, RZ ;  /* 0x0000001f0c007819 */ /* 0x000fe200000006ff */
[----:B------:R-:W-:Y:S02]  /*1960*/  UISETP.GE.U32.AND UP0, UPT, UR45, 0x7f, UPT ;  /* 0x0000007f2d00788c */ /* 0x000fe4000bf06070 */
[----:B------:R-:W-:Y:S02]  /*1970*/  USHF.L.U32 UR35, UR30, 0x6, URZ ;  /* 0x000000061e237899 */ /* 0x000fe400080006ff */
[----:B------:R-:W-:Y:S01]  /*1980*/  ULEA UR19, UR31, UR44, 0x7 ;  /* 0x0000002c1f137291 */ /* 0x000fe2000f8e38ff */
[----:B------:R-:W-:Y:S02]  /*1990*/  UMOV UR6, URZ ;  /* 0x000000ff00067c82 */ /* 0x000fe40008000000 */
[----:B------:R1:W3:Y:S02]  /*19a0*/  SYNCS.PHASECHK.TRANS64.TRYWAIT P0, [UR4+0x28], R0 ;  /* 0x00002800ff0075a7 */ /* 0x0002e40008001104 */
[----:B------:R-:W-:Y:S07]  /*19b0*/  BRA.U !UP0, `(.L_x_25) ;  /* 0x0000000108b87547 */ /* 0x000fee000b800000 */
[----:B------:R-:W-:Y:S01]  /*19c0*/  UMOV UR10, URZ ;  /* 0x000000ff000a7c82 */ /* 0x000fe20008000000 */
[----:B------:R-:W-:-:S05]  /*19d0*/  UMOV UR4, UR5 ;  /* 0x0000000500047c82 */ /* 0x000fca0008000000 */
.L_x_31:
[----:B------:R-:W-:Y:S01]  /*19e0*/  ULEA UR33, UR4, UR13, 0x3 ;  /* 0x0000000d04217291 */ /* 0x000fe2000f8e18ff */
[----:B---3--:R-:W-:Y:S01]  /*19f0*/  @!P3 MOV R2, 0x6000 ;  /* 0x000060000002b802 */ /* 0x008fe20000000f00 */
[----:B-1-34-:R-:W-:Y:S10]  /*1a00*/  @P0 BRA `(.L_x_26) ;  /* 0x00000000000c0947 */ /* 0x01aff40003800000 */
[----:B------:R-:W-:-:S04]  /*1a10*/  SHF.L.U32 R3, R12, 0x1f, RZ ;  /* 0x0000001f0c037819 */ /* 0x000fc800000006ff */
[----:B------:R-:W3:Y:S02]  /*1a20*/  SYNCS.PHASECHK.TRANS64.TRYWAIT P0, [UR33+0x28], R3 ;  /* 0x00002803ff0075a7 */ /* 0x000ee40008001121 */
[----:B---3--:R-:W-:Y:S05]  /*1a30*/  @!P0 BRA `(.L_x_27) ;  /* 0x0000006c00348947 */ /* 0x008fea0003800000 */
.L_x_26:
[----:B------:R3:W-:Y:S01]  /*1a40*/  @!P3 SYNCS.ARRIVE.TRANS64 RZ, [UR33], R2 ;  /* 0x00000002ffffb9a7 */ /* 0x0007e20008000021 */
[----:B------:R-:W-:-:S04]  /*1a50*/  ULOP3.LUT UR5, UR24, 0x2, URZ, 0xfc, !UPT ;  /* 0x0000000218057892 */ /* 0x000fc8000f8efcff */
[----:B------:R-:W-:-:S09]  /*1a60*/  UISETP.NE.AND UP0, UPT, UR5, 0x2, UPT ;  /* 0x000000020500788c */ /* 0x000fd2000bf05270 */
[----:B------:R-:W-:Y:S05]  /*1a70*/  BRA.U UP0, `(.L_x_28) ;  /* 0x0000000100047547 */ /* 0x000fea000b800000 */
[----:B--2---:R-:W-:Y:S05]  /*1a80*/  BPT.TRAP 0x1 ;  /* 0x000000040000795c */ /* 0x004fea0000300000 */
.L_x_28:
[----:B------:R-:W-:Y:S04]  /*1a90*/  BSSY.RECONVERGENT B0, `(.L_x_29) ;  /* 0x0000003000007945 */ /* 0x000fe80003800200 */
[----:B------:R-:W-:Y:S05]  /*1aa0*/  @P2 BRA `(.L_x_30) ;  /* 0x0000000000042947 */ /* 0x000fea0003800000 */
[----:B--2---:R-:W-:Y:S05]  /*1ab0*/  BPT.TRAP 0x1 ;  /* 0x000000040000795c */ /* 0x004fea0000300000 */
.L_x_30:
[----:B--2---:R-:W-:Y:S05]  /*1ac0*/  BSYNC.RECONVERGENT B0 ;  /* 0x0000000000007941 */ /* 0x004fea0003800200 */
.L_x_29:
[----:B------:R-:W-:Y:S02]  /*1ad0*/  UIADD3 UR5, UPT, UPT, UR4, 0x1, URZ ;  /* 0x0000000104057890 */ /* 0x000fe4000fffe0ff */
[----:B------:R-:W-:Y:S02]  /*1ae0*/  USHF.L.U32 UR34, UR10, 0x6, URZ ;  /* 0x000000060a227899 */ /* 0x000fe400080006ff */
[----:B------:R-:W-:Y:S02]  /*1af0*/  UISETP.NE.AND UP0, UPT, UR5, 0x5, UPT ;  /* 0x000000050500788c */ /* 0x000fe4000bf05270 */
[----:B------:R-:W-:Y:S02]  /*1b00*/  UIADD3 UR10, UPT, UPT, UR10, 0x1, URZ ;  /* 0x000000010a0a7890 */ /* 0x000fe4000fffe0ff */
[----:B------:R-:W-:Y:S02]  /*1b10*/  USEL UR7, URZ, 0x1, UP0 ;  /* 0x00000001ff077887 */ /* 0x000fe40008000000 */
[----:B------:R-:W-:-:S02]  /*1b20*/  USEL UR5, UR5, URZ, UP0 ;  /* 0x000000ff05057287 */ /* 0x000fc40008000000 */
[----:B------:R-:W-:Y:S02]  /*1b30*/  ULEA UR32, UR4, UR13, 0xd ;  /* 0x0000000d04207291 */ /* 0x000fe4000f8e68ff */
[----:B------:R-:W-:Y:S01]  /*1b40*/  ULEA UR6, UR5, UR13, 0x3 ;  /* 0x0000000d05067291 */ /* 0x000fe2000f8e18ff */
[----:B------:R-:W-:Y:S01]  /*1b50*/  LOP3.LUT R12, R12, UR7, RZ, 0x3c, !PT ;  /* 0x000000070c0c7c12 */ /* 0x000fe2000f8e3cff */
[----:B------:R-:W-:Y:S02]  /*1b60*/  UIADD3 UR8, UP1, UPT, UR28, 0x80, URZ ;  /* 0x000000801c087890 */ /* 0x000fe4000ff3e0ff */
[----:B------:R-:W-:Y:S01]  /*1b70*/  UIADD3 UR32, UPT, UPT, UR32, 0x4400, URZ ;  /* 0x0000440020207890 */ /* 0x000fe2000fffe0ff */
[----:B-1----:R-:W-:Y:S01]  /*1b80*/  SHF.L.U32 R0, R12, 0x1f, RZ ;  /* 0x0000001f0c007819 */ /* 0x002fe200000006ff */
[----:B------:R-:W-:Y:S02]  /*1b90*/  UIADD3.X UR9, UPT, UPT, URZ, UR29, URZ, UP1, !UPT ;  /* 0x0000001dff097290 */ /* 0x000fe40008ffe4ff */
[----:B------:R-:W-:Y:S01]  /*1ba0*/  ULEA UR16, UR4, UR25, 0xe ;  /* 0x0000001904107291 */ /* 0x000fe2000f8e70ff */
[----:B------:R4:W1:Y:S01]  /*1bb0*/  SYNCS.PHASECHK.TRANS64.TRYWAIT P0, [UR6+0x28], R0 ;  /* 0x00002800ff0075a7 */ /* 0x0008620008001106 */
[----:B------:R-:W-:Y:S01]  /*1bc0*/  UIADD3 UR6, UP0, UPT, UR28, 0x180, URZ ;  /* 0x000001801c067890 */ /* 0x000fe2000ff1e0ff */
[----:B------:R-:W-:Y:S01]  /*1bd0*/  UMOV UR14, 0x0 ;  /* 0x00000000000e7882 */ /* 0x000fe20000000000 */
[----:B------:R-:W-:-:S02]  /*1be0*/  UMOV UR15, 0x10000000 ;  /* 0x10000000000f7882 */ /* 0x000fc40000000000 */
[----:B------:R-:W-:Y:S01]  /*1bf0*/  UIADD3.X UR7, UPT, UPT, URZ, UR29, URZ, UP0, !UPT ;  /* 0x0000001dff077290 */ /* 0x000fe200087fe4ff */
[----:B------:R-:W-:Y:S01]  /*1c00*/  UTMALDG.3D [UR32], [UR8], desc[UR14] ;  /* 0x00000e20080075b4 */ /* 0x000fe20008011000 */
[----:B------:R-:W-:Y:S01]  /*1c10*/  UISETP.NE.AND UP0, UPT, UR10, UR21, UPT ;  /* 0x000000150a00728c */ /* 0x000fe2000bf05270 */
[----:B------:R-:W-:Y:S01]  /*1c20*/  UMOV UR4, 0x30000 ;  /* 0x0003000000047882 */ /* 0x000fe20000000000 */
[----:B------:R-:W-:Y:S01]  /*1c30*/  UMOV UR20, UR36 ;  /* 0x0000002400147c82 */ /* 0x000fe20008000000 */
[----:B------:R-:W-:Y:S01]  /*1c40*/  UMOV UR17, UR33 ;  /* 0x0000002100117c82 */ /* 0x000fe20008000000 */
[----:B------:R-:W-:-:S03]  /*1c50*/  UMOV UR18, UR34 ;  /* 0x0000002200127c82 */ /* 0x000fc60008000000 */
[----:B------:R2:W-:Y:S02]  /*1c60*/  UTMALDG.3D.MULTICAST [UR16], [UR6], UR4, desc[UR14] ;  /* 0x00000e10060073b4 */ /* 0x0005e40008011804 */
[----:B--2---:R-:W-:Y:S01]  /*1c70*/  UMOV UR6, UR21 ;  /* 0x0000001500067c82 */ /* 0x004fe20008000000 */
[----:B------:R-:W-:Y:S01]  /*1c80*/  UMOV UR4, UR5 ;  /* 0x0000000500047c82 */ /* 0x000fe20008000000 */
[----:B------:R-:W-:Y:S05]  /*1c90*/  BRA.U UP0, `(.L_x_31) ;  /* 0xfffffffd00507547 */ /* 0x000fea000b83ffff */
.L_x_25:
[----:B------:R-:W-:Y:S01]  /*1ca0*/  ULEA UR4, UR5, UR13, 0x3 ;  /* 0x0000000d05047291 */ /* 0x000fe2000f8e18ff */
[----:B-1--4-:R-:W-:Y:S01]  /*1cb0*/  SHF.L.U32 R0, R12, 0x1f, RZ ;  /* 0x0000001f0c007819 */ /* 0x012fe200000006ff */
[----:B------:R-:W-:Y:S01]  /*1cc0*/  @!P1 SYNCS.ARRIVE.TRANS64.A1T0 RZ, [UR13+0x98], RZ ;  /* 0x000098ffffff99a7 */ /* 0x000fe2000810000d */
[----:B------:R-:W-:-:S06]  /*1cd0*/  UISETP.GT.AND UP0, UPT, UR41, UR40, UPT ;  /* 0x000000282900728c */ /* 0x000fcc000bf04270 */
[----:B---3--:R1:W3:Y:S03]  /*1ce0*/  SYNCS.PHASECHK.TRANS64.TRYWAIT P0, [UR4+0x28], R0 ;  /* 0x00002800ff0075a7 */ /* 0x0082e60008001104 */
[----:B------:R-:W-:Y:S05]  /*1cf0*/  BRA.U !UP0, `(.L_x_32) ;  /* 0x0000000108bc7547 */ /* 0x000fea000b800000 */
[----:B------:R-:W-:Y:S01]  /*1d00*/  UIADD3 UR26, UPT, UPT, UR43, UR6, URZ ;  /* 0x000000062b1a7290 */ /* 0x000fe2000fffe0ff */
[----:B------:R-:W-:-:S11]  /*1d10*/  UMOV UR4, UR5 ;  /* 0x0000000500047c82 */ /* 0x000fd60008000000 */
.L_x_38:
[----:B------:R-:W-:Y:S01]  /*1d20*/  ULEA UR9, UR4, UR13, 0x3 ;  /* 0x0000000d04097291 */ /* 0x000fe2000f8e18ff */
[----:B---3--:R-:W-:Y:S01]  /*1d30*/  @!P3 MOV R2, 0x6000 ;  /* 0x000060000002b802 */ /* 0x008fe20000000f00 */
[----:B-1-3--:R-:W-:Y:S10]  /*1d40*/  @P0 BRA `(.L_x_33) ;  /* 0x00000000000c0947 */ /* 0x00aff40003800000 */
[----:B------:R-:W-:-:S04]  /*1d50*/  SHF.L.U32 R3, R12, 0x1f, RZ ;  /* 0x0000001f0c037819 */ /* 0x000fc800000006ff */
[----:B------:R-:W3:Y:S02]  /*1d60*/  SYNCS.PHASECHK.TRANS64.TRYWAIT P0, [UR9+0x28], R3 ;  /* 0x00002803ff0075a7 */ /* 0x000ee40008001109 */
[----:B---3--:R-:W-:Y:S05]  /*1d70*/  @!P0 BRA `(.L_x_34) ;  /* 0x00000068007c8947 */ /* 0x008fea0003800000 */
.L_x_33:
[----:B------:R3:W-:Y:S01]  /*1d80*/  @!P3 SYNCS.ARRIVE.TRANS64 RZ, [UR9], R2 ;  /* 0x00000002ffffb9a7 */ /* 0x0007e20008000009 */
[----:B------:R-:W-:-:S04]  /*1d90*/  ULOP3.LUT UR5, UR24, 0x2, URZ, 0xfc, !UPT ;  /* 0x0000000218057892 */ /* 0x000fc8000f8efcff */
[----:B------:R-:W-:-:S09]  /*1da0*/  UISETP.NE.AND UP0, UPT, UR5, 0x2, UPT ;  /* 0x000000020500788c */ /* 0x000fd2000bf05270 */
[----:B------:R-:W-:Y:S05]  /*1db0*/  BRA.U UP0, `(.L_x_35) ;  /* 0x0000000100047547 */ /* 0x000fea000b800000 */
[----:B--2---:R-:W-:Y:S05]  /*1dc0*/  BPT.TRAP 0x1 ;  /* 0x000000040000795c */ /* 0x004fea0000300000 */
.L_x_35:
[----:B------:R-:W-:Y:S04]  /*1dd0*/  BSSY.RECONVERGENT B0, `(.L_x_36) ;  /* 0x0000003000007945 */ /* 0x000fe80003800200 */
[----:B------:R-:W-:Y:S05]  /*1de0*/  @P2 BRA `(.L_x_37) ;  /* 0x0000000000042947 */ /* 0x000fea0003800000 */
[----:B--2---:R-:W-:Y:S05]  /*1df0*/  BPT.TRAP 0x1 ;  /* 0x000000040000795c */ /* 0x004fea0000300000 */
.L_x_37:
[----:B--2---:R-:W-:Y:S05]  /*1e00*/  BSYNC.RECONVERGENT B0 ;  /* 0x0000000000007941 */ /* 0x004fea0003800200 */
.L_x_36:
[----:B------:R-:W-:Y:S02]  /*1e10*/  UIADD3 UR5, UPT, UPT, UR4, 0x1, URZ ;  /* 0x0000000104057890 */ /* 0x000fe4000fffe0ff */
[----:B------:R-:W-:Y:S02]  /*1e20*/  UIADD3 UR14, UP1, UPT, UR28, 0x80, URZ ;  /* 0x000000801c0e7890 */ /* 0x000fe4000ff3e0ff */
[----:B------:R-:W-:Y:S02]  /*1e30*/  UISETP.NE.AND UP0, UPT, UR5, 0x5, UPT ;  /* 0x000000050500788c */ /* 0x000fe4000bf05270 */
[----:B------:R-:W-:Y:S02]  /*1e40*/  USHF.L.U32 UR10, UR6, 0x6, URZ ;  /* 0x00000006060a7899 */ /* 0x000fe400080006ff */
[----:B------:R-:W-:Y:S02]  /*1e50*/  USEL UR8, URZ, 0x1, UP0 ;  /* 0x00000001ff087887 */ /* 0x000fe40008000000 */
[----:B------:R-:W-:-:S02]  /*1e60*/  USEL UR5, UR5, URZ, UP0 ;  /* 0x000000ff05057287 */ /* 0x000fc40008000000 */
[----:B------:R-:W-:Y:S02]  /*1e70*/  UIADD3 UR22, UP0, UPT, UR28, 0x180, URZ ;  /* 0x000001801c167890 */ /* 0x000fe4000ff1e0ff */
[----:B------:R-:W-:Y:S01]  /*1e80*/  LOP3.LUT R12, R12, UR8, RZ, 0x3c, !PT ;  /* 0x000000080c0c7c12 */ /* 0x000fe2000f8e3cff */
[----:B------:R-:W-:Y:S02]  /*1e90*/  ULEA UR8, UR4, UR13, 0xd ;  /* 0x0000000d04087291 */ /* 0x000fe4000f8e68ff */
[----:B------:R-:W-:Y:S01]  /*1ea0*/  ULEA UR7, UR5, UR13, 0x3 ;  /* 0x0000000d05077291 */ /* 0x000fe2000f8e18ff */
[----:B-1----:R-:W-:Y:S01]  /*1eb0*/  SHF.L.U32 R0, R12, 0x1f, RZ ;  /* 0x0000001f0c007819 */ /* 0x002fe200000006ff */
[----:B------:R-:W-:Y:S02]  /*1ec0*/  UIADD3 UR8, UPT, UPT, UR8, 0x4400, URZ ;  /* 0x0000440008087890 */ /* 0x000fe4000fffe0ff */
[----:B------:R-:W-:Y:S02]  /*1ed0*/  UIADD3.X UR15, UPT, UPT, URZ, UR29, URZ, UP1, !UPT ;  /* 0x0000001dff0f7290 */ /* 0x000fe40008ffe4ff */
[----:B------:R-:W-:-:S02]  /*1ee0*/  ULEA UR16, UR4, UR25, 0xe ;  /* 0x0000001904107291 */ /* 0x000fc4000f8e70ff */
[----:B------:R-:W-:Y:S01]  /*1ef0*/  UIADD3.X UR23, UPT, UPT, URZ, UR29, URZ, UP0, !UPT ;  /* 0x0000001dff177290 */ /* 0x000fe200087fe4ff */
[----:B------:R4:W1:Y:S01]  /*1f00*/  SYNCS.PHASECHK.TRANS64.TRYWAIT P0, [UR7+0x28], R0 ;  /* 0x00002800ff0075a7 */ /* 0x0008620008001107 */
[----:B------:R-:W-:Y:S01]  /*1f10*/  UMOV UR30, 0x0 ;  /* 0x00000000001e7882 */ /* 0x000fe20000000000 */
[----:B------:R-:W-:Y:S01]  /*1f20*/  UMOV UR31, 0x10000000 ;  /* 0x10000000001f7882 */ /* 0x000fe20000000000 */
[----:B------:R-:W-:Y:S01]  /*1f30*/  UMOV UR11, UR35 ;  /* 0x00000023000b7c82 */ /* 0x000fe20008000000 */
[----:B------:R-:W-:Y:S01]  /*1f40*/  UMOV UR12, UR36 ;  /* 0x00000024000c7c82 */ /* 0x000fe20008000000 */
[----:B------:R-:W-:Y:S01]  /*1f50*/  UMOV UR7, 0x30000 ;  /* 0x0003000000077882 */ /* 0x000fe20000000000 */
[----:B------:R-:W-:Y:S01]  /*1f60*/  UMOV UR20, UR36 ;  /* 0x0000002400147c82 */ /* 0x000fe20008000000 */
[----:B------:R-:W-:Y:S01]  /*1f70*/  UMOV UR17, UR9 ;  /* 0x0000000900117c82 */ /* 0x000fe20008000000 */
[----:B------:R-:W-:Y:S01]  /*1f80*/  UMOV UR18, UR10 ;  /* 0x0000000a00127c82 */ /* 0x000fe20008000000 */
[----:B------:R4:W-:Y:S01]  /*1f90*/  UTMALDG.3D [UR8], [UR14], desc[UR30] ;  /* 0x00001e080e0075b4 */ /* 0x0009e20008011000 */
[----:B------:R-:W-:Y:S01]  /*1fa0*/  UIADD3 UR6, UPT, UPT, UR6, 0x1, URZ ;  /* 0x0000000106067890 */ /* 0x000fe2000fffe0ff */
[----:B------:R-:W-:-:S03]  /*1fb0*/  UMOV UR4, UR5 ;  /* 0x0000000500047c82 */ /* 0x000fc60008000000 */
[----:B------:R-:W-:Y:S01]  /*1fc0*/  UISETP.NE.AND UP0, UPT, UR6, UR26, UPT ;  /* 0x0000001a0600728c */ /* 0x000fe2000bf05270 */
[----:B------:R4:W-:Y:S08]  /*1fd0*/  UTMALDG.3D.MULTICAST [UR16], [UR22], UR7, desc[UR30] ;  /* 0x00001e10160073b4 */ /* 0x0009f00008011807 */
[----:B----4-:R-:W-:Y:S05]  /*1fe0*/  BRA.U UP0, `(.L_x_38) ;  /* 0xfffffffd004c7547 */ /* 0x010fea000b83ffff */
.L_x_32:
[C---:B------:R-:W-:Y:S01]  /*1ff0*/  LEA R3, R11.reuse, UR13, 0x3 ;  /* 0x0000000d0b037c11 */ /* 0x040fe2000f8e18ff */
[----:B------:R-:W-:Y:S01]  /*2000*/  NOP ;  /* 0x0000000000007918 */ /* 0x000fe20000000000 */
[----:B-1----:R-:W-:Y:S02]  /*2010*/  SHF.L.U32 R0, R10, 0x1f, RZ ;  /* 0x0000001f0a007819 */ /* 0x002fe400000006ff */
[----:B------:R-:W-:Y:S02]  /*2020*/  LEA R4, R11, UR13, 0x4 ;  /* 0x0000000d0b047c11 */ /* 0x000fe4000f8e20ff */
[----:B---3--:R-:W1:Y:S02]  /*2030*/  SYNCS.PHASECHK.TRANS64.TRYWAIT P0, [R3+URZ+0xa0], R0 ;  /* 0x0000a000030075a7 */ /* 0x008e6400080011ff */
[----:B-1----:R-:W-:Y:S05]  /*2040*/  @!P0 BRA `(.L_x_39) ;  /* 0x0000006400e08947 */ /* 0x002fea0003800000 */
.L_x_142:
[----:B------:R-:W3:Y:S01]  /*2050*/  LDS.128 R4, [R4+0x130] ;  /* 0x0001300004047984 */ /* 0x000ee20000000c00 */
[----:B------:R-:W-:Y:S01]  /*2060*/  UISETP.GE.AND UP0, UPT, UR42, 0x1, UPT ;  /* 0x000000012a00788c */ /* 0x000fe2000bf06270 */
[----:B------:R-:W-:Y:S01]  /*2070*/  @!PT LDS RZ, [RZ] ;  /* 0x00000000fffff984 */ /* 0x000fe20000000800 */
[----:B------:R-:W-:Y:S01]  /*2080*/  @!PT LDS RZ, [RZ] ;  /* 0x00000000fffff984 */ /* 0x000fe20000000800 */
[----:B------:R-:W-:Y:S01]  /*2090*/  @!PT LDS RZ, [RZ] ;  /* 0x00000000fffff984 */ /* 0x000fe20000000800 */
[----:B------:R-:W-:Y:S01]  /*20a0*/  @!PT LDS RZ, [RZ] ;  /* 0x00000000fffff984 */ /* 0x000fe20000000800 */
[----:B------:R4:W-:Y:S06]  /*20b0*/  MEMBAR.ALL.CTA ;  /* 0x0000000000007992 */ /* 0x0009ec0000008000 */
[----:B----4-:R-:W4:Y:S01]  /*20c0*/  FENCE.VIEW.ASYNC.S ;  /* 0x00000000000073c6 */ /* 0x010f220000000000 */
[----:B---3--:R-:W-:-:S13]  /*20d0*/  LOP3.LUT P0, RZ, R6, 0x1, RZ, 0xc0, !PT ;  /* 0x0000000106ff7812 */ /* 0x008fda000780c0ff */
[----:B----4-:R-:W-:Y:S01]  /*20e0*/  VOTEU.ANY UP1, P0 ;  /* 0x0000000000ff7886 */ /* 0x010fe20000020100 */
[----:B------:R-:W-:-:S13]  /*20f0*/  PLOP3.LUT P0, PT, PT, PT, UP1, 0x80, 0x8 ;  /* 0x000000000008781c */ /* 0x000fda0003f0f018 */
[----:B-1----:R-:W-:Y:S02]  /*2100*/  @P0 LOP3.LUT R0, R5, 0xffff, RZ, 0xc0, !PT ;  /* 0x0000ffff05000812 */ /* 0x002fe400078ec0ff */
[----:B------:R-:W-:Y:S02]  /*2110*/  @P0 MOV R2, R4 ;  /* 0x0000000400020202 */ /* 0x000fe40000000f00 */
[----:B------:R-:W-:Y:S01]  /*2120*/  @P0 R2UR UR6, R0 ;  /* 0x00000000000602ca */ /* 0x000fe200000e0000 */
[----:B------:R-:W-:Y:S01]  /*2130*/  VIADD R0, R3, 0xb0 ;  /* 0x000000b003007836 */ /* 0x000fe20000000000 */
[----:B------:R-:W-:Y:S02]  /*2140*/  @P0 SHF.R.U32.HI R4, RZ, 0x10, R5 ;  /* 0x00000010ff040819 */ /* 0x000fe40000011605 */
[----:B------:R-:W-:Y:S02]  /*2150*/  @P0 R2UR UR7, R2 ;  /* 0x00000000020702ca */ /* 0x000fe400000e0000 */
[----:B------:R-:W-:-:S02]  /*2160*/  PRMT R0, RZ, 0x654, R0 ;  /* 0x00000654ff007816 */ /* 0x000fc40000000000 */
[----:B------:R-:W-:Y:S02]  /*2170*/  @P0 R2UR UR4, R4 ;  /* 0x00000000040402ca */ /* 0x000fe400000e0000 */
[----:B------:R1:W-:Y:S03]  /*2180*/  SYNCS.ARRIVE.TRANS64.RED.A1T0 RZ, [R0+URZ], RZ ;  /* 0x000000ff00ff79a7 */ /* 0x0003e600081004ff */
[----:B------:R-:W-:-:S04]  /*2190*/  @UP1 UMOV UR27, UR6 ;  /* 0x00000006001b1c82 */ /* 0x000fc80008000000 */
[----:B------:R-:W-:-:S04]  /*21a0*/  @UP1 UMOV UR37, UR7 ;  /* 0x0000000700251c82 */ /* 0x000fc80008000000 */
[----:B------:R-:W-:Y:S01]  /*21b0*/  @UP1 UMOV UR36, UR4 ;  /* 0x0000000400241c82 */ /* 0x000fe20008000000 */
[----:B------:R-:W-:Y:S05]  /*21c0*/  BRA.U !UP0, `(.L_x_40) ;  /* 0x0000000108d47547 */ /* 0x000fea000b800000 */
[----:B------:R-:W2:Y:S01]  /*21d0*/  LDCU.128 UR16, c[0x0][0xb10] ;  /* 0x00016200ff1077ac */ /* 0x000ea20008000c00 */
[----:B------:R-:W3:Y:S01]  /*21e0*/  LDCU UR12, c[0x0][0xb20] ;  /* 0x00016400ff0c77ac */ /* 0x000ee20008000800 */
[----:B------:R-:W4:Y:S01]  /*21f0*/  LDCU UR20, c[0x0][0xb0c] ;  /* 0x00016180ff1477ac */ /* 0x000f220008000800 */
[----:B------:R-:W1:Y:S01]  /*2200*/  LDCU.64 UR8, c[0x0][0xb28] ;  /* 0x00016500ff0877ac */ /* 0x000e620008000a00 */
[----:B------:R-:W-:Y:S02]  /*2210*/  UISETP.NE.AND UP3, UPT, UR42, 0x1, UPT ;  /* 0x000000012a00788c */ /* 0x000fe4000bf65270 */
[----:B--2---:R-:W-:Y:S02]  /*2220*/  UIMAD.WIDE.U32 UR10, UR38, UR19, URZ ;  /* 0x00000013260a72a5 */ /* 0x004fe4000f8e00ff */
[----:B------:R-:W-:Y:S02]  /*2230*/  UIMAD.WIDE.U32 UR6, UR39, UR16, URZ ;  /* 0x00000010270672a5 */ /* 0x000fe4000f8e00ff */
[----:B------:R-:W-:-:S02]  /*2240*/  UISETP.NE.AND UP0, UPT, UR18, 0x1, UPT ;  /* 0x000000011200788c */ /* 0x000fc4000bf05270 */
[----:B------:R-:W-:Y:S01]  /*2250*/  UIMAD.WIDE.U32 UR22, UR27, UR19, URZ ;  /* 0x000000131b1672a5 */ /* 0x000fe2000f8e00ff */
[----:B------:R-:W-:Y:S02]  /*2260*/  UMOV UR10, UR11 ;  /* 0x0000000b000a7c82 */ /* 0x000fe40008000000 */
[----:B------:R-:W-:Y:S01]  /*2270*/  UMOV UR6, UR7 ;  /* 0x0000000700067c82 */ /* 0x000fe20008000000 */
[----:B---3--:R-:W-:Y:S02]  /*2280*/  USHF.R.U32.HI UR10, URZ, UR12, UR10 ;  /* 0x0000000cff0a7299 */ /* 0x008fe4000801160a */
[----:B------:R-:W-:Y:S02]  /*2290*/  USHF.R.U32.HI UR7, URZ, UR17, UR6 ;  /* 0x00000011ff077299 */ /* 0x000fe40008011606 */
[----:B----4-:R-:W-:Y:S02]  /*22a0*/  UISETP.NE.AND UP2, UPT, UR20, 0x1, UPT ;  /* 0x000000011400788c */ /* 0x010fe4000bf45270 */
[----:B------:R-:W-:-:S02]  /*22b0*/  USEL UR6, UR38, UR10, !UP0 ;  /* 0x0000000a26067287 */ /* 0x000fc4000c000000 */
[----:B------:R-:W-:Y:S02]  /*22c0*/  USEL UR7, UR39, UR7, !UP2 ;  /* 0x0000000727077287 */ /* 0x000fe4000d000000 */
[----:B-1----:R-:W-:Y:S01]  /*22d0*/  UIMAD.WIDE.U32 UR10, UR6, UR8, URZ ;  /* 0x00000008060a72a5 */ /* 0x002fe2000f8e00ff */
[----:B------:R-:W-:Y:S01]  /*22e0*/  UMOV UR4, UR23 ;  /* 0x0000001700047c82 */ /* 0x000fe20008000000 */
[----:B------:R-:W-:Y:S02]  /*22f0*/  UIMAD.WIDE.U32 UR14, UR37, UR16, URZ ;  /* 0x00000010250e72a5 */ /* 0x000fe4000f8e00ff */
[----:B------:R-:W-:-:S03]  /*2300*/  UIMAD.WIDE.U32 UR22, UR7, UR8, URZ ;  /* 0x00000008071672a5 */ /* 0x000fc6000f8e00ff */
[----:B------:R-:W-:Y:S01]  /*2310*/  UMOV UR10, UR11 ;  /* 0x0000000b000a7c82 */ /* 0x000fe20008000000 */
[----:B------:R-:W-:Y:S02]  /*2320*/  USHF.R.U32.HI UR4, URZ, UR12, UR4 ;  /* 0x0000000cff047299 */ /* 0x000fe40008011604 */
[----:B------:R-:W-:Y:S01]  /*2330*/  @UP3 USHF.R.U32.HI UR6, URZ, UR9, UR10 ;  /* 0x00000009ff063299 */ /* 0x000fe2000801160a */
[----:B------:R-:W-:Y:S01]  /*2340*/  UMOV UR14, UR15 ;  /* 0x0000000f000e7c82 */ /* 0x000fe20008000000 */
[----:B------:R-:W-:Y:S01]  /*2350*/  UMOV UR22, UR23 ;  /* 0x0000001700167c82 */ /* 0x000fe20008000000 */
[----:B------:R-:W-:Y:S02]  /*2360*/  USHF.R.U32.HI UR17, URZ, UR17, UR14 ;  /* 0x00000011ff117299 */ /* 0x000fe4000801160e */
[----:B------:R-:W-:Y:S02]  /*2370*/  USEL UR4, UR27, UR4, !UP0 ;  /* 0x000000041b047287 */ /* 0x000fe4000c000000 */
[----:B------:R-:W-:-:S02]  /*2380*/  @UP3 USHF.R.U32.HI UR7, URZ, UR9, UR22 ;  /* 0x00000009ff073299 */ /* 0x000fc40008011616 */
[----:B------:R-:W-:Y:S02]  /*2390*/  UIMAD UR10, UR42, UR6, URZ ;  /* 0x000000062a0a72a4 */ /* 0x000fe4000f8e02ff */
[----:B------:R-:W-:Y:S02]  /*23a0*/  USEL UR6, UR37, UR17, !UP2 ;  /* 0x0000001125067287 */ /* 0x000fe4000d000000 */
[----:B------:R-:W-:Y:S02]  /*23b0*/  UIMAD UR12, UR42, UR7, URZ ;  /* 0x000000072a0c72a4 */ /* 0x000fe4000f8e02ff */
[----:B------:R-:W-:Y:S02]  /*23c0*/  UISETP.GE.AND UP0, UPT, UR4, UR10, UPT ;  /* 0x0000000a0400728c */ /* 0x000fe4000bf06270 */
[----:B------:R-:W-:Y:S02]  /*23d0*/  UIMAD.WIDE.U32 UR10, UR4, UR8, URZ ;  /* 0x00000008040a72a5 */ /* 0x000fe4000f8e00ff */
[----:B------:R-:W-:-:S02]  /*23e0*/  UISETP.GE.OR UP0, UPT, UR6, UR12, UP0 ;  /* 0x0000000c0600728c */ /* 0x000fc40008706670 */
[----:B------:R-:W-:Y:S02]  /*23f0*/  UIMAD.WIDE.U32 UR14, UR6, UR8, URZ ;  /* 0x00000008060e72a5 */ /* 0x000fe4000f8e00ff */
[----:B------:R-:W-:Y:S01]  /*2400*/  UIADD3 UR12, UPT, UPT, -UR6, URZ, URZ ;  /* 0x000000ff060c7290 */ /* 0x000fe2000fffe1ff */
[----:B------:R-:W-:Y:S01]  /*2410*/  UMOV UR10, UR11 ;  /* 0x0000000b000a7c82 */ /* 0x000fe20008000000 */
[----:B------:R-:W-:Y:S02]  /*2420*/  UIADD3 UR11, UPT, UPT, -UR4, URZ, URZ ;  /* 0x000000ff040b7290 */ /* 0x000fe4000fffe1ff */
[----:B------:R-:W-:-:S03]  /*2430*/  USHF.R.U32.HI UR10, URZ, UR9, UR10 ;  /* 0x00000009ff0a7299 */ /* 0x000fc6000801160a */
[----:B------:R-:W-:Y:S01]  /*2440*/  @!UP0 UMOV UR8, UR15 ;  /* 0x0000000f00088c82 */ /* 0x000fe20008000000 */
[----:B------:R-:W-:Y:S02]  /*2450*/  UIMAD UR11, UR18, UR11, UR27 ;  /* 0x0000000b120b72a4 */ /* 0x000fe4000f8e021b */
[----:B------:R-:W-:Y:S02]  /*2460*/  USEL UR10, UR4, UR10, !UP3 ;  /* 0x0000000a040a7287 */ /* 0x000fe4000d800000 */
[----:B------:R-:W-:Y:S02]  /*2470*/  @!UP0 USHF.R.U32.HI UR8, URZ, UR9, UR8 ;  /* 0x00000009ff088299 */ /* 0x000fe40008011608 */
[----:B------:R-:W-:Y:S02]  /*2480*/  UIADD3 UR9, UPT, UPT, -UR10, URZ, URZ ;  /* 0x000000ff0a097290 */ /* 0x000fe4000fffe1ff */
[----:B------:R-:W-:Y:S02]  /*2490*/  @!UP0 USEL UR8, UR6, UR8, !UP3 ;  /* 0x0000000806088287 */ /* 0x000fe4000d800000 */
[----:B------:R-:W-:-:S02]  /*24a0*/  UIMAD UR9, UR42, UR9, UR4 ;  /* 0x000000092a0972a4 */ /* 0x000fc4000f8e0204 */
[----:B------:R-:W-:Y:S02]  /*24b0*/  @!UP0 UIADD3 UR10, UPT, UPT, UR10, -UR8, URZ ;  /* 0x800000080a0a8290 */ /* 0x000fe4000fffe0ff */
[----:B------:R-:W-:Y:S02]  /*24c0*/  @!UP0 UIMAD UR8, UR9, UR7, UR8 ;  /* 0x00000007090882a4 */ /* 0x000fe4000f8e0208 */
[----:B------:R-:W-:Y:S02]  /*24d0*/  @!UP0 UIMAD UR4, UR42, UR10, UR6 ;  /* 0x0000000a2a0482a4 */ /* 0x000fe4000f8e0206 */
[----:B------:R-:W-:Y:S02]  /*24e0*/  UIMAD UR7, UR20, UR12, UR37 ;  /* 0x0000000c140772a4 */ /* 0x000fe4000f8e0225 */
[----:B------:R-:W-:Y:S01]  /*24f0*/  UIMAD UR27, UR4, UR18, UR11 ;  /* 0x00000012041b72a4 */ /* 0x000fe2000f8e020b */
[----:B------:R-:W-:Y:S02]  /*2500*/  @!UP0 UMOV UR6, UR8 ;  /* 0x0000000800068c82 */ /* 0x000fe40008000000 */
[----:B------:R-:W-:-:S12]  /*2510*/  UIMAD UR37, UR6, UR20, UR7 ;  /* 0x00000014062572a4 */ /* 0x000fd8000f8e0207 */
.L_x_40:
[----:B------:R-:W3:Y:S02]  /*2520*/  LDCU UR4, c[0x0][0xb30] ;  /* 0x00016600ff0477ac */ /* 0x000ee40008000800 */
[----:B---3--:R-:W-:-:S09]  /*2530*/  UISETP.NE.AND UP0, UPT, UR4, 0x1, UPT ;  /* 0x000000010400788c */ /* 0x008fd2000bf05270 */
[----:B------:R-:W-:Y:S05]  /*2540*/  BRA.U UP0, `(.L_x_41) ;  /* 0x0000000100447547 */ /* 0x000fea000b800000 */
[----:B------:R-:W3:Y:S01]  /*2550*/  LDCU.128 UR16, c[0x0][0xb10] ;  /* 0x00016200ff1077ac */ /* 0x000ee20008000c00 */
[----:B------:R-:W4:Y:S01]  /*2560*/  LDCU UR10, c[0x0][0xb0c] ;  /* 0x00016180ff0a77ac */ /* 0x000f220008000800 */
[----:B------:R-:W1:Y:S01]  /*2570*/  LDCU UR11, c[0x0][0xb20] ;  /* 0x00016400ff0b77ac */ /* 0x000e620008000800 */
[----:B---3--:R-:W-:Y:S02]  /*2580*/  UIMAD.WIDE.U32 UR8, UR37, UR16, URZ ;  /* 0x00000010250872a5 */ /* 0x008fe4000f8e00ff */
[----:B------:R-:W-:Y:S02]  /*2590*/  UIMAD.WIDE.U32 UR6, UR27, UR19, URZ ;  /* 0x000000131b0672a5 */ /* 0x000fe4000f8e00ff */
[----:B----4-:R-:W-:Y:S02]  /*25a0*/  UISETP.NE.AND UP2, UPT, UR10, 0x1, UPT ;  /* 0x000000010a00788c */ /* 0x010fe4000bf45270 */
[----:B------:R-:W-:Y:S01]  /*25b0*/  UISETP.NE.AND UP0, UPT, UR18, 0x1, UPT ;  /* 0x000000011200788c */ /* 0x000fe2000bf05270 */
[----:B------:R-:W-:-:S02]  /*25c0*/  UMOV UR8, UR9 ;  /* 0x0000000900087c82 */ /* 0x000fc40008000000 */
[----:B------:R-:W-:Y:S01]  /*25d0*/  UMOV UR4, UR7 ;  /* 0x0000000700047c82 */ /* 0x000fe20008000000 */
[----:B------:R-:W-:Y:S02]  /*25e0*/  USHF.R.U32.HI UR17, URZ, UR17, UR8 ;  /* 0x00000011ff117299 */ /* 0x000fe40008011608 */
[----:B-1----:R-:W-:Y:S02]  /*25f0*/  USHF.R.U32.HI UR4, URZ, UR11, UR4 ;  /* 0x0000000bff047299 */ /* 0x002fe40008011604 */
[----:B------:R-:W-:Y:S02]  /*2600*/  USEL UR6, UR37, UR17, !UP2 ;  /* 0x0000001125067287 */ /* 0x000fe4000d000000 */
[----:B------:R-:W-:-:S04]  /*2610*/  USEL UR4, UR27, UR4, !UP0 ;  /* 0x000000041b047287 */ /* 0x000fc8000c000000 */
[----:B------:R-:W-:Y:S02]  /*2620*/  UIADD3 UR7, UPT, UPT, UR6, -UR4, URZ ;  /* 0x8000000406077290 */ /* 0x000fe4000fffe0ff */
[----:B------:R-:W-:Y:S02]  /*2630*/  UIADD3 UR4, UPT, UPT, -UR6, UR4, URZ ;  /* 0x0000000406047290 */ /* 0x000fe4000fffe1ff */
[----:B------:R-:W-:Y:S02]  /*2640*/  UIMAD UR27, UR7, UR18, UR27 ;  /* 0x00000012071b72a4 */ /* 0x000fe4000f8e021b */
[----:B------:R-:W-:-:S12]  /*2650*/  UIMAD UR37, UR4, UR10, UR37 ;  /* 0x0000000a042572a4 */ /* 0x000fd8000f8e0225 */
.L_x_41:
[----:B------:R-:W-:Y:S01]  /*2660*/  VIADD R11, R11, 0x1 ;  /* 0x000000010b0b7836 */ /* 0x000fe20000000000 */
[----:B------:R-:W-:Y:S02]  /*2670*/  R2UR UR6, R48 ;  /* 0x00000000300672ca */ /* 0x000fe400000e0000 */
[----:B------:R-:W-:Y:S02]  /*2680*/  R2UR UR4, R47 ;  /* 0x000000002f0472ca */ /* 0x000fe400000e0000 */
[C---:B------:R-:W-:Y:S02]  /*2690*/  ISETP.NE.AND P0, PT, R11.reuse, 0x2, PT ;  /* 0x000000020b00780c */ /* 0x040fe40003f05270 */
[----:B------:R-:W-:Y:S02]  /*26a0*/  PLOP3.LUT P1, PT, PT, PT, PT, 0x80, 0x8 ;  /* 0x000000000008781c */ /* 0x000fe40003f2f070 */
[----:B-1----:R-:W-:Y:S02]  /*26b0*/  SEL R0, RZ, 0x1, P0 ;  /* 0x00000001ff007807 */ /* 0x002fe40000000000 */
[----:B------:R-:W-:-:S02]  /*26c0*/  SEL R11, R11, RZ, P0 ;  /* 0x000000ff0b0b7207 */ /* 0x000fc40000000000 */
[----:B------:R-:W-:Y:S01]  /*26d0*/  LOP3.LUT R10, R10, R0, RZ, 0x3c, !PT ;  /* 0x000000000a0a7212 */ /* 0x000fe200078e3cff */
[----:B------:R-:W-:Y:S02]  /*26e0*/  UIADD3 UR30, UPT, UPT, UR37, UR6, URZ ;  /* 0x00000006251e7290 */ /* 0x000fe4000fffe0ff */
[----:B------:R-:W-:Y:S01]  /*26f0*/  UIADD3 UR31, UPT, UPT, UR27, UR4, URZ ;  /* 0x000000041b1f7290 */ /* 0x000fe2000fffe0ff */
[----:B------:R-:W-:Y:S11]  /*2700*/  BRA.U UP1, `(.L_x_42) ;  /* 0xfffffff101587547 */ /* 0x000ff6000b83ffff */
[----:B------:R-:W-:Y:S01]  /*2710*/  UIADD3 UR13, UPT, UPT, UR13, 0x28, URZ ;  /* 0x000000280d0d7890 */ /* 0x000fe2000fffe0ff */
[----:B------:R-:W-:-:S03]  /*2720*/  SHF.L.U32 R2, R12, 0x1f, RZ ;  /* 0x0000001f0c027819 */ /* 0x000fc600000006ff */
[----:B------:R-:W-:-:S09]  /*2730*/  ULEA UR4, UR5, UR13, 0x3 ;  /* 0x0000000d05047291 */ /* 0x000fd2000f8e18ff */
[----:B------:R-:W1:Y:S02]  /*2740*/  SYNCS.PHASECHK.TRANS64.TRYWAIT P0, [UR4], R2 ;  /* 0x00000002ff0075a7 */ /* 0x000e640008001104 */
[----:B-1----:R-:W-:Y:S05]  /*2750*/  @!P0 BRA `(.L_x_43) ;  /* 0x0000006000308947 */ /* 0x002fea0003800000 */
.L_x_144:
[----:B------:R-:W-:-:S04]  /*2760*/  UIADD3 UR4, UPT, UPT, UR5, 0x1, URZ ;  /* 0x0000000105047890 */ /* 0x000fc8000fffe0ff */
[----:B------:R-:W-:-:S04]  /*2770*/  UISETP.NE.AND UP0, UPT, UR4, 0x5, UPT ;  /* 0x000000050400788c */ /* 0x000fc8000bf05270 */
[----:B------:R-:W-:Y:S02]  /*2780*/  USEL UR6, URZ, 0x1, UP0 ;  /* 0x00000001ff067887 */ /* 0x000fe40008000000 */
[----:B------:R-:W-:-:S04]  /*2790*/  USEL UR4, UR4, URZ, UP0 ;  /* 0x000000ff04047287 */ /* 0x000fc80008000000 */
[----:B------:R-:W-:Y:S01]  /*27a0*/  ULEA UR5, UR4, UR13, 0x3 ;  /* 0x0000000d04057291 */ /* 0x000fe2000f8e18ff */
[----:B-1----:R-:W-:-:S04]  /*27b0*/  LOP3.LUT R2, R12, UR6, RZ, 0x3c, !PT ;  /* 0x000000060c027c12 */ /* 0x002fc8000f8e3cff */
[----:B------:R-:W-:-:S04]  /*27c0*/  SHF.L.U32 R3, R2, 0x1f, RZ ;  /* 0x0000001f02037819 */ /* 0x000fc800000006ff */
[----:B------:R-:W1:Y:S02]  /*27d0*/  SYNCS.PHASECHK.TRANS64.TRYWAIT P0, [UR5], R3 ;  /* 0x00000003ff0075a7 */ /* 0x000e640008001105 */
[----:B-1----:R-:W-:Y:S05]  /*27e0*/  @!P0 BRA `(.L_x_44) ;  /* 0x0000006000248947 */ /* 0x002fea0003800000 */
.L_x_146:
[----:B------:R-:W-:-:S04]  /*27f0*/  UIADD3 UR4, UPT, UPT, UR4, 0x1, URZ ;  /* 0x0000000104047890 */ /* 0x000fc8000fffe0ff */
[----:B------:R-:W-:-:S04]  /*2800*/  UISETP.NE.AND UP0, UPT, UR4, 0x5, UPT ;  /* 0x000000050400788c */ /* 0x000fc8000bf05270 */
[----:B------:R-:W-:Y:S02]  /*2810*/  USEL UR6, URZ, 0x1, UP0 ;  /* 0x00000001ff067887 */ /* 0x000fe40008000000 */
[----:B------:R-:W-:-:S04]  /*2820*/  USEL UR4, UR4, URZ, UP0 ;  /* 0x000000ff04047287 */ /* 0x000fc80008000000 */
[----:B------:R-:W-:Y:S01]  /*2830*/  ULEA UR5, UR4, UR13, 0x3 ;  /* 0x0000000d04057291 */ /* 0x000fe2000f8e18ff */
[----:B------:R-:W-:-:S04]  /*2840*/  LOP3.LUT R2, R2, UR6, RZ, 0x3c, !PT ;  /* 0x0000000602027c12 */ /* 0x000fc8000f8e3cff */
[----:B-1----:R-:W-:-:S04]  /*2850*/  SHF.L.U32 R3, R2, 0x1f, RZ ;  /* 0x0000001f02037819 */ /* 0x002fc800000006ff */
[----:B------:R-:W1:Y:S02]  /*2860*/  SYNCS.PHASECHK.TRANS64.TRYWAIT P0, [UR5], R3 ;  /* 0x00000003ff0075a7 */ /* 0x000e640008001105 */
[----:B-1----:R-:W-:Y:S05]  /*2870*/  @!P0 BRA `(.L_x_45) ;  /* 0x0000006000188947 */ /* 0x002fea0003800000 */
.L_x_148:
        /* <DEDUP_REMOVED lines=9> */
.L_x_150:
[----:B------:R-:W-:-:S04]  /*2910*/  UIADD3 UR4, UPT, UPT, UR4, 0x1, URZ ;  /* 0x0000000104047890 */ /* 0x000fc8000fffe0ff */
[----:B------:R-:W-:-:S04]  /*2920*/  UISETP.NE.AND UP0, UPT, UR4, 0x5, UPT ;  /* 0x000000050400788c */ /* 0x000fc8000bf05270 */
[----:B------:R-:W-:Y:S02]  /*2930*/  USEL UR5, URZ, 0x1, UP0 ;  /* 0x00000001ff057887 */ /* 0x000fe40008000000 */
[----:B------:R-:W-:-:S04]  /*2940*/  USEL UR4, UR4, URZ, UP0 ;  /* 0x000000ff04047287 */ /* 0x000fc80008000000 */
[----:B------:R-:W-:Y:S01]  /*2950*/  ULEA UR4, UR4, UR13, 0x3 ;  /* 0x0000000d04047291 */ /* 0x000fe2000f8e18ff */
[----:B------:R-:W-:-:S04]  /*2960*/  LOP3.LUT R2, R2, UR5, RZ, 0x3c, !PT ;  /* 0x0000000502027c12 */ /* 0x000fc8000f8e3cff */
[----:B------:R-:W-:Y:S01]  /*2970*/  SHF.L.U32 R2, R2, 0x1f, RZ ;  /* 0x0000001f02027819 */ /* 0x000fe200000006ff */
[----:B-1----:R-:W-:-:S07]  /*2980*/  IMAD.U32 R0, RZ, RZ, UR4 ;  /* 0x00000004ff007e24 */ /* 0x002fce000f8e00ff */
.L_x_47:
[----:B-1----:R1:W3:Y:S02]  /*2990*/  SYNCS.PHASECHK.TRANS64.TRYWAIT P0, [R0+URZ], R2 ;  /* 0x00000002000075a7 */ /* 0x0022e400080011ff */
[----:B---3--:R-:W-:Y:S05]  /*29a0*/  @!P0 NANOSLEEP.SYNCS 0x989680 ;  /* 0x009896800000895d */ /* 0x008fea0003900000 */
[----:B------:R-:W3:Y:S02]  /*29b0*/  @!P0 SYNCS.PHASECHK.TRANS64 P0, [R0+URZ], R2 ;  /* 0x00000002000085a7 */ /* 0x000ee400080010ff */
[----:B--23--:R-:W-:Y:S05]  /*29c0*/  @P0 EXIT ;  /* 0x000000000000094d */ /* 0x00cfea0003800000 */
[----:B------:R-:W-:Y:S05]  /*29d0*/  BRA `(.L_x_47) ;  /* 0xfffffffc00ec7947 */ /* 0x000fea000383ffff */
.L_x_22:
[----:B------:R-:W2:Y:S02]  /*29e0*/  S2UR UR4, SR_CgaCtaId ;  /* 0x00000000000479c3 */ /* 0x000ea40000008800 */
[----:B--2---:R-:W-:-:S04]  /*29f0*/  UISETP.NE.AND UP0, UPT, UR4, URZ, UPT ;  /* 0x000000ff0400728c */ /* 0x004fc8000bf05270 */
[----:B------:R-:W-:-:S09]  /*2a00*/  UISETP.NE.OR UP0, UPT, UR18, 0x1, UP0 ;  /* 0x000000011200788c */ /* 0x000fd20008705670 */
[----:B------:R-:W-:Y:S05]  /*2a10*/  BRA.U UP0, `(.L_x_48) ;  /* 0x00000005004c7547 */ /* 0x000fea000b800000 */
[----:B------:R-:W2:Y:S01]  /*2a20*/  S2UR UR5, SR_CgaCtaId ;  /* 0x00000000000579c3 */ /* 0x000ea20000008800 */
[----:B------:R-:W-:Y:S01]  /*2a30*/  UMOV UR4, 0x400 ;  /* 0x0000040000047882 */ /* 0x000fe20000000000 */
[----:B------:R-:W-:Y:S01]  /*2a40*/  ISETP.GE.U32.AND P2, PT, R0, 0x2, PT ;  /* 0x000000020000780c */ /* 0x000fe20003f46070 */
[----:B------:R-:W-:Y:S01]  /*2a50*/  IMAD.MOV.U32 R12, RZ, RZ, 0x1 ;  /* 0x00000001ff0c7424 */ /* 0x000fe200078e00ff */
[----:B------:R-:W-:Y:S02]  /*2a60*/  CS2R R10, SRZ ;  /* 0x00000000000a7805 */ /* 0x000fe4000001ff00 */
[----:B------:R-:W-:Y:S01]  /*2a70*/  CS2R R8, SRZ ;  /* 0x0000000000087805 */ /* 0x000fe2000001ff00 */
[----:B--2---:R-:W-:-:S03]  /*2a80*/  ULEA UR6, UR5, UR4, 0x18 ;  /* 0x0000000405067291 */ /* 0x004fc6000f8ec0ff */
[----:B------:R-:W-:-:S09]  /*2a90*/  UMOV UR5, URZ ;  /* 0x000000ff00057c82 */ /* 0x000fd20008000000 */
.L_x_52:
[----:B------:R-:W-:Y:S02]  /*2aa0*/  LEA R2, R8, UR6, 0x3 ;  /* 0x0000000608027c11 */ /* 0x000fe4000f8e18ff */
[----:B------:R-:W-:-:S03]  /*2ab0*/  SHF.L.U32 R4, R9, 0x1f, RZ ;  /* 0x0000001f09047819 */ /* 0x000fc600000006ff */
[----:B------:R-:W-:Y:S01]  /*2ac0*/  VIADD R5, R2, 0x110 ;  /* 0x0000011002057836 */ /* 0x000fe20000000000 */
[----:B------:R-:W2:Y:S02]  /*2ad0*/  SYNCS.PHASECHK.TRANS64.TRYWAIT P0, [R2+URZ+0x100], R4 ;  /* 0x00010004020075a7 */ /* 0x000ea400080011ff */
[----:B--2---:R-:W-:Y:S05]  /*2ae0*/  @!P0 BRA `(.L_x_49) ;  /* 0x0000005c00ac8947 */ /* 0x004fea0003800000 */
.L_x_151:
[----:B------:R-:W-:Y:S01]  /*2af0*/  ULEA UR4, UR5, UR6, 0x3 ;  /* 0x0000000605047291 */ /* 0x000fe2000f8e18ff */
[----:B--2---:R-:W-:Y:S01]  /*2b00*/  PRMT R2, RZ, 0x654, R5 ;  /* 0x00000654ff027816 */ /* 0x004fe20000000005 */
[----:B------:R-:W-:Y:S01]  /*2b10*/  @!P2 IMAD.MOV.U32 R4, RZ, RZ, 0x10 ;  /* 0x00000010ff04a424 */ /* 0x000fe200078e00ff */
[----:B------:R-:W-:Y:S01]  /*2b20*/  SHF.L.U32 R5, R12, 0x1f, RZ ;  /* 0x0000001f0c057819 */ /* 0x000fe200000006ff */
[----:B------:R-:W-:Y:S01]  /*2b30*/  UIADD3 UR7, UPT, UPT, UR4, 0xa0, URZ ;  /* 0x000000a004077890 */ /* 0x000fe2000fffe0ff */
[----:B------:R2:W-:Y:S05]  /*2b40*/  SYNCS.ARRIVE.TRANS64.RED.A1T0 RZ, [R2+URZ], RZ ;  /* 0x000000ff02ff79a7 */ /* 0x0005ea00081004ff */
[----:B------:R-:W-:Y:S01]  /*2b50*/  IMAD.U32 R6, RZ, RZ, UR7 ;  /* 0x00000007ff067e24 */ /* 0x000fe2000f8e00ff */
[----:B------:R-:W3:Y:S04]  /*2b60*/  SYNCS.PHASECHK.TRANS64.TRYWAIT P0, [UR4+0xb0], R5 ;  /* 0x0000b005ff0075a7 */ /* 0x000ee80008001104 */
[----:B------:R-:W-:Y:S01]  /*2b70*/  PRMT R6, R0, 0x654, R6 ;  /* 0x0000065400067816 */ /* 0x000fe20000000006 */
[----:B--23--:R-:W-:Y:S06]  /*2b80*/  @!P0 BRA `(.L_x_50) ;  /* 0x0000005c00988947 */ /* 0x00cfec0003800000 */
.L_x_153:
[----:B------:R-:W-:Y:S01]  /*2b90*/  ULEA UR8, UR5, UR6, 0x4 ;  /* 0x0000000605087291 */ /* 0x000fe2000f8e20ff */
[----:B------:R-:W-:Y:S01]  /*2ba0*/  SEL R3, R6, R3, !P2 ;  /* 0x0000000306037207 */ /* 0x000fe20005000000 */
[----:B------:R-:W-:Y:S01]  /*2bb0*/  UIADD3 UR9, UPT, UPT, UR4, 0xa0, URZ ;  /* 0x000000a004097890 */ /* 0x000fe2000fffe0ff */
[----:B--2---:R-:W-:Y:S01]  /*2bc0*/  LEA R2, R11, UR6, 0x3 ;  /* 0x000000060b027c11 */ /* 0x004fe2000f8e18ff */
[----:B------:R-:W-:Y:S01]  /*2bd0*/  UIADD3 UR8, UPT, UPT, UR8, 0x130, URZ ;  /* 0x0000013008087890 */ /* 0x000fe2000fffe0ff */
[----:B------:R2:W-:Y:S01]  /*2be0*/  @!P2 SYNCS.ARRIVE.TRANS64.RED RZ, [R3+URZ], R4 ;  /* 0x0000000403ffa9a7 */ /* 0x0005e200080004ff */
[----:B------:R-:W-:Y:S01]  /*2bf0*/  UIADD3 UR4, UPT, UPT, UR5, 0x1, URZ ;  /* 0x0000000105047890 */ /* 0x000fe2000fffe0ff */
[----:B------:R-:W-:-:S03]  /*2c00*/  VIADD R8, R8, 0x1 ;  /* 0x0000000108087836 */ /* 0x000fc60000000000 */
[----:B------:R-:W-:Y:S02]  /*2c10*/  UISETP.NE.AND UP0, UPT, UR4, 0x2, UPT ;  /* 0x000000020400788c */ /* 0x000fe4000bf05270 */
[----:B------:R-:W-:Y:S01]  /*2c20*/  ISETP.NE.AND P0, PT, R8, 0x2, PT ;  /* 0x000000020800780c */ /* 0x000fe20003f05270 */
[----:B------:R-:W-:Y:S06]  /*2c30*/  UGETNEXTWORKID.BROADCAST [UR8], [UR9] ;  /* 0x00000000080073ca */ /* 0x000fec0008000100 */
[----:B------:R-:W-:Y:S02]  /*2c40*/  USEL UR7, URZ, 0x1, UP0 ;  /* 0x00000001ff077887 */ /* 0x000fe40008000000 */
[----:B------:R-:W-:-:S04]  /*2c50*/  USEL UR5, UR4, URZ, UP0 ;  /* 0x000000ff04057287 */ /* 0x000fc80008000000 */
[----:B------:R-:W-:Y:S02]  /*2c60*/  LOP3.LUT R12, R12, UR7, RZ, 0x3c, !PT ;  /* 0x000000070c0c7c12 */ /* 0x000fe4000f8e3cff */
[----:B--2---:R-:W-:-:S04]  /*2c70*/  SHF.L.U32 R4, R10, 0x1f, RZ ;  /* 0x0000001f0a047819 */ /* 0x004fc800000006ff */
[----:B------:R-:W2:Y:S02]  /*2c80*/  SYNCS.PHASECHK.TRANS64.TRYWAIT P1, [R2+URZ+0xa0], R4 ;  /* 0x0000a004020075a7 */ /* 0x000ea400080211ff */
[----:B--2---:R-:W-:Y:S05]  /*2c90*/  @!P1 BRA `(.L_x_51) ;  /* 0x0000005c006c9947 */ /* 0x004fea0003800000 */
.L_x_154:
[C---:B--2---:R-:W-:Y:S01]  /*2ca0*/  LEA R4, R11.reuse, UR6, 0x4 ;  /* 0x000000060b047c11 */ /* 0x044fe2000f8e20ff */
[----:B------:R-:W-:Y:S01]  /*2cb0*/  VIADD R2, R2, 0xb0 ;  /* 0x000000b002027836 */ /* 0x000fe20000000000 */
[----:B------:R-:W-:Y:S01]  /*2cc0*/  SEL R8, R8, RZ, P0 ;  /* 0x000000ff08087207 */ /* 0x000fe20000000000 */
[----:B------:R-:W-:-:S03]  /*2cd0*/  VIADD R11, R11, 0x1 ;  /* 0x000000010b0b7836 */ /* 0x000fc60000000000 */
[----:B------:R-:W2:Y:S01]  /*2ce0*/  LDS.128 R4, [R4+0x130] ;  /* 0x0001300004047984 */ /* 0x000ea20000000c00 */
[----:B------:R-:W-:Y:S02]  /*2cf0*/  PRMT R2, RZ, 0x654, R2 ;  /* 0x00000654ff027816 */ /* 0x000fe40000000002 */
[C---:B------:R-:W-:Y:S01]  /*2d00*/  ISETP.NE.AND P1, PT, R11.reuse, 0x2, PT ;  /* 0x000000020b00780c */ /* 0x040fe20003f25270 */
[----:B------:R-:W-:Y:S01]  /*2d10*/  @!PT LDS RZ, [RZ] ;  /* 0x00000000fffff984 */ /* 0x000fe20000000800 */
[----:B------:R-:W-:Y:S01]  /*2d20*/  @!PT LDS RZ, [RZ] ;  /* 0x00000000fffff984 */ /* 0x000fe20000000800 */
[----:B------:R-:W-:Y:S01]  /*2d30*/  @!PT LDS RZ, [RZ] ;  /* 0x00000000fffff984 */ /* 0x000fe20000000800 */
[----:B------:R-:W-:Y:S01]  /*2d40*/  @!PT LDS RZ, [RZ] ;  /* 0x00000000fffff984 */ /* 0x000fe20000000800 */
[----:B------:R3:W-:Y:S06]  /*2d50*/  MEMBAR.ALL.CTA ;  /* 0x0000000000007992 */ /* 0x0007ec0000008000 */
[----:B---3--:R-:W3:Y:S01]  /*2d60*/  FENCE.VIEW.ASYNC.S ;  /* 0x00000000000073c6 */ /* 0x008ee20000000000 */
[----:B------:R-:W-:Y:S01]  /*2d70*/  SEL R11, R11, RZ, P1 ;  /* 0x000000ff0b0b7207 */ /* 0x000fe20000800000 */
[----:B---3--:R3:W-:Y:S01]  /*2d80*/  SYNCS.ARRIVE.TRANS64.RED.A1T0 RZ, [R2+URZ], RZ ;  /* 0x000000ff02ff79a7 */ /* 0x0087e200081004ff */
[----:B--2---:R-:W-:-:S02]  /*2d90*/  LOP3.LUT P3, RZ, R6, 0x1, RZ, 0xc0, !PT ;  /* 0x0000000106ff7812 */ /* 0x004fc4000786c0ff */
[----:B------:R-:W-:-:S04]  /*2da0*/  SEL R4, RZ, 0x1, P1 ;  /* 0x00000001ff047807 */ /* 0x000fc80000800000 */
[----:B------:R-:W-:Y:S02]  /*2db0*/  LOP3.LUT R10, R10, R4, RZ, 0x3c, !PT ;  /* 0x000000040a0a7212 */ /* 0x000fe400078e3cff */
[----:B---3--:R-:W-:-:S04]  /*2dc0*/  SEL R2, RZ, 0x1, P0 ;  /* 0x00000001ff027807 */ /* 0x008fc80000000000 */
[----:B------:R-:W-:Y:S01]  /*2dd0*/  LOP3.LUT R9, R9, R2, RZ, 0x3c, !PT ;  /* 0x0000000209097212 */ /* 0x000fe200078e3cff */
[----:B------:R-:W-:Y:S06]  /*2de0*/  @P3 BRA `(.L_x_52) ;  /* 0xfffffffc002c3947 */ /* 0x000fec000383ffff */
[----:B------:R-:W-:Y:S01]  /*2df0*/  ULEA UR4, UR5, UR6, 0x3 ;  /* 0x0000000605047291 */ /* 0x000fe2000f8e18ff */
[----:B------:R-:W-:-:S08]  /*2e00*/  SHF.L.U32 R2, R12, 0x1f, RZ ;  /* 0x0000001f0c027819 */ /* 0x000fd000000006ff */
[----:B------:R-:W2:Y:S02]  /*2e10*/  SYNCS.PHASECHK.TRANS64 P0, [UR4+0xb0], R2 ;  /* 0x0000b002ff0075a7 */ /* 0x000ea40008001004 */
[----:B--2---:R-:W-:Y:S05]  /*2e20*/  @P0 BRA `(.L_x_53) ;  /* 0x0000000000080947 */ /* 0x004fea0003800000 */
[----:B------:R-:W2:Y:S02]  /*2e30*/  SYNCS.PHASECHK.TRANS64.TRYWAIT P0, [UR4+0xb0], R2 ;  /* 0x0000b002ff0075a7 */ /* 0x000ea40008001104 */
[----:B--2---:R-:W-:Y:S05]  /*2e40*/  @!P0 BRA `(.L_x_54) ;  /* 0x0000005c00148947 */ /* 0x004fea0003800000 */
.L_x_53:
[----:B------:R-:W-:-:S04]  /*2e50*/  UIADD3 UR7, UPT, UPT, UR5, 0x1, URZ ;  /* 0x0000000105077890 */ /* 0x000fc8000fffe0ff */
[----:B------:R-:W-:-:S04]  /*2e60*/  UISETP.NE.AND UP0, UPT, UR7, 0x2, UPT ;  /* 0x000000020700788c */ /* 0x000fc8000bf05270 */
[----:B------:R-:W-:Y:S02]  /*2e70*/  USEL UR8, URZ, 0x1, UP0 ;  /* 0x00000001ff087887 */ /* 0x000fe40008000000 */
[----:B------:R-:W-:-:S04]  /*2e80*/  USEL UR7, UR7, URZ, UP0 ;  /* 0x000000ff07077287 */ /* 0x000fc80008000000 */
[----:B------:R-:W-:Y:S01]  /*2e90*/  ULEA UR7, UR7, UR6, 0x3 ;  /* 0x0000000607077291 */ /* 0x000fe2000f8e18ff */
[----:B--2---:R-:W-:-:S04]  /*2ea0*/  LOP3.LUT R2, R12, UR8, RZ, 0x3c, !PT ;  /* 0x000000080c027c12 */ /* 0x004fc8000f8e3cff */
[----:B------:R-:W-:-:S04]  /*2eb0*/  SHF.L.U32 R0, R2, 0x1f, RZ ;  /* 0x0000001f02007819 */ /* 0x000fc800000006ff */
[----:B------:R-:W2:Y:S02]  /*2ec0*/  SYNCS.PHASECHK.TRANS64 P0, [UR7+0xb0], R0 ;  /* 0x0000b000ff0075a7 */ /* 0x000ea40008001007 */
[----:B-12---:R-:W-:Y:S05]  /*2ed0*/  @P0 EXIT ;  /* 0x000000000000094d */ /* 0x006fea0003800000 */
[----:B------:R-:W-:Y:S02]  /*2ee0*/  SHF.L.U32 R2, R2, 0x1f, RZ ;  /* 0x0000001f02027819 */ /* 0x000fe400000006ff */
[----:B------:R-:W-:-:S07]  /*2ef0*/  MOV R0, UR7 ;  /* 0x0000000700007c02 */ /* 0x000fce0008000f00 */
.L_x_55:
[----:B-1----:R1:W2:Y:S02]  /*2f00*/  SYNCS.PHASECHK.TRANS64.TRYWAIT P0, [R0+URZ+0xb0], R2 ;  /* 0x0000b002000075a7 */ /* 0x0022a400080011ff */
[----:B--2---:R-:W-:Y:S05]  /*2f10*/  @!P0 NANOSLEEP.SYNCS 0x989680 ;  /* 0x009896800000895d */ /* 0x004fea0003900000 */
[----:B------:R-:W2:Y:S02]  /*2f20*/  @!P0 SYNCS.PHASECHK.TRANS64 P0, [R0+URZ+0xb0], R2 ;  /* 0x0000b002000085a7 */ /* 0x000ea400080010ff */
[----:B--2---:R-:W-:Y:S05]  /*2f30*/  @P0 EXIT ;  /* 0x000000000000094d */ /* 0x004fea0003800000 */
[----:B------:R-:W-:Y:S05]  /*2f40*/  BRA `(.L_x_55) ;  /* 0xfffffffc00ec7947 */ /* 0x000fea000383ffff */
.L_x_48:
[----:B------:R-:W-:Y:S05]  /*2f50*/  BRA.U UP4, `(.L_x_56) ;  /* 0x0000000d04d87547 */ /* 0x000fea000b800000 */
[----:B------:R-:W2:Y:S01]  /*2f60*/  S2UR UR7, SR_CgaCtaId ;  /* 0x00000000000779c3 */ /* 0x000ea20000008800 */
[----:B------:R-:W-:Y:S01]  /*2f70*/  UMOV UR4, 0x40 ;  /* 0x0000004000047882 */ /* 0x000fe20000000000 */
[----:B------:R-:W-:Y:S01]  /*2f80*/  NOP ;  /* 0x0000000000007918 */ /* 0x000fe20000000000 */
[----:B------:R-:W-:Y:S01]  /*2f90*/  UMOV UR6, 0x400 ;  /* 0x0000040000067882 */ /* 0x000fe20000000000 */
[----:B--2---:R-:W-:Y:S02]  /*2fa0*/  ULEA UR5, UR7, UR4, 0x18 ;  /* 0x0000000407057291 */ /* 0x004fe4000f8ec0ff */
[----:B------:R-:W-:-:S07]  /*2fb0*/  ULEA UR6, UR7, UR6, 0x18 ;  /* 0x0000000607067291 */ /* 0x000fce000f8ec0ff */
[----:B------:R-:W2:Y:S02]  /*2fc0*/  LDS.U8 R0, [UR5+0x1c] ;  /* 0x00001c05ff007984 */ /* 0x000ea40008000000 */
[----:B--2---:R-:W-:-:S13]  /*2fd0*/  ISETP.NE.AND P0, PT, R0, RZ, PT ;  /* 0x000000ff0000720c */ /* 0x004fda0003f05270 */
[----:B------:R-:W-:Y:S05]  /*2fe0*/  @P0 BRA `(.L_x_57) ;  /* 0x0000000000580947 */ /* 0x000fea0003800000 */
[----:B------:R-:W-:-:S13]  /*2ff0*/  ELECT P0, URZ, PT ;  /* 0x0000000000ff782f */ /* 0x000fda0003800000 */
[----:B------:R-:W-:Y:S05]  /*3000*/  @!P0 BRA `(.L_x_58) ;  /* 0x0000000000608947 */ /* 0x000fea0003800000 */
[----:B------:R-:W-:Y:S01]  /*3010*/  UMOV UR4, 0x10 ;  /* 0x0000001000047882 */ /* 0x000fe20000000000 */
[----:B------:R-:W-:Y:S01]  /*3020*/  HFMA2 R0, -RZ, RZ, 0, 5.9604644775390625e-08 ;  /* 0x00000001ff007431 */ /* 0x000fe200000001ff */
[----:B------:R-:W-:-:S03]  /*3030*/  MOV R3, 0xffff ;  /* 0x0000ffff00037802 */ /* 0x000fc60000000f00 */
[----:B------:R-:W-:Y:S04]  /*3040*/  DEPBAR.LE SB2, 0x36 ;  /* 0x0000ad800000791a */ /* 0x000fe80000000000 */
[----:B------:R-:W2:Y:S02]  /*3050*/  UTCATOMSWS.FIND_AND_SET.ALIGN UP0, UR4, UR4 ;  /* 0x00000004000475e3 */ /* 0x000ea40008000800 */
[----:B--2---:R-:W-:Y:S01]  /*3060*/  MOV R4, UR4 ;  /* 0x0000000400047c02 */ /* 0x004fe20008000f00 */
[----:B------:R-:W-:Y:S06]  /*3070*/  BRA.U UP0, `(.L_x_59) ;  /* 0x0000000100187547 */ /* 0x000fec000b800000 */
.L_x_60:
[----:B------:R-:W-:Y:S05]  /*3080*/  NANOSLEEP 0x64 ;  /* 0x000000640000795d */ /* 0x000fea0003800000 */
[----:B------:R-:W-:-:S05]  /*3090*/  UMOV UR4, 0x10 ;  /* 0x0000001000047882 */ /* 0x000fca0000000000 */
[----:B------:R-:W-:Y:S04]  /*30a0*/  DEPBAR.LE SB2, 0x36 ;  /* 0x0000ad800000791a */ /* 0x000fe80000000000 */
[----:B------:R-:W2:Y:S02]  /*30b0*/  UTCATOMSWS.FIND_AND_SET.ALIGN UP0, UR4, UR4 ;  /* 0x00000004000475e3 */ /* 0x000ea40008000800 */
[----:B--2---:R-:W-:Y:S01]  /*30c0*/  MOV R4, UR4 ;  /* 0x0000000400047c02 */ /* 0x004fe20008000f00 */
[----:B------:R-:W-:Y:S05]  /*30d0*/  BRA.U !UP0, `(.L_x_60) ;  /* 0xfffffffd08e87547 */ /* 0x000fea000b83ffff */
.L_x_59:
[-C--:B------:R-:W-:Y:S02]  /*30e0*/  SHF.L.U32 R3, R3, R4.reuse, RZ ;  /* 0x0000000403037219 */ /* 0x080fe400000006ff */
[----:B------:R-:W-:Y:S01]  /*30f0*/  SHF.L.U32 R0, R0, R4, RZ ;  /* 0x0000000400007219 */ /* 0x000fe200000006ff */
[----:B------:R-:W-:Y:S02]  /*3100*/  IMAD.SHL.U32 R4, R4, 0x20, RZ ;  /* 0x0000002004047824 */ /* 0x000fe400078e00ff */
[----:B------:R2:W-:Y:S04]  /*3110*/  ATOMS.OR RZ, [UR5+0x14], R3 ;  /* 0x00001403ffff798c */ /* 0x0005e8000b000005 */
[----:B------:R2:W-:Y:S04]  /*3120*/  ATOMS.OR RZ, [UR5+0x18], R0 ;  /* 0x00001800ffff798c */ /* 0x0005e8000b000005 */
[----:B------:R2:W-:Y:S01]  /*3130*/  STS [UR6+0x150], R4 ;  /* 0x00015004ff007988 */ /* 0x0005e20008000806 */
[----:B------:R-:W-:Y:S05]  /*3140*/  BRA `(.L_x_58) ;  /* 0x0000000000107947 */ /* 0x000fea0003800000 */
.L_x_57:
[----:B------:R-:W-:Y:S02]  /*3150*/  MOV R0, 0xffffffff ;  /* 0xffffffff00007802 */ /* 0x000fe40000000f00 */
[----:B------:R-:W-:-:S03]  /*3160*/  MOV R4, 0x3190 ;  /* 0x0000319000047802 */ /* 0x000fc60000000f00 */
[----:B------:R2:W-:Y:S04]  /*3170*/  STS [UR6+0x150], R0 ;  /* 0x00015000ff007988 */ /* 0x0005e80008000806 */
[----:B-12--5:R-:W-:Y:S05]  /*3180*/  CALL.REL.NOINC `($__internal_1_$__cuda_sm10x_tcgen05_guardrail_trap_phase_invalid_during_alloc) ;  /* 0x00000060005c7944 */ /* 0x026fea0003c00000 */
.L_x_58:
[----:B------:R-:W-:Y:S05]  /*3190*/  WARPSYNC.ALL ;  /* 0x0000000000007948 */ /* 0x000fea0003800000 */
[----:B------:R-:W3:Y:S01]  /*31a0*/  S2UR UR4, SR_CgaCtaId ;  /* 0x00000000000479c3 */ /* 0x000ee20000008800 */
[----:B------:R-:W-:Y:S01]  /*31b0*/  UMOV UR26, 0x400 ;  /* 0x00000400001a7882 */ /* 0x000fe20000000000 */
[----:B------:R-:W-:-:S06]  /*31c0*/  NOP ;  /* 0x0000000000007918 */ /* 0x000fcc0000000000 */
[----:B------:R-:W-:Y:S06]  /*31d0*/  BAR.ARV 0x6, 0xa0 ;  /* 0x0182800000007b1d */ /* 0x000fec0000002000 */
[----:B------:R-:W4:Y:S01]  /*31e0*/  LDCU UR5, c[0x0][0x38c] ;  /* 0x00007180ff0577ac */ /* 0x000f220008000800 */
[----:B------:R-:W-:Y:S01]  /*31f0*/  LOP3.LUT R2, R2, 0xffff, RZ, 0xc0, !PT ;  /* 0x0000ffff02027812 */ /* 0x000fe200078ec0ff */
[----:B------:R-:W-:Y:S01]  /*3200*/  IMAD.MOV.U32 R11, RZ, RZ, 0x1 ;  /* 0x00000001ff0b7424 */ /* 0x000fe200078e00ff */
[----:B------:R-:W-:Y:S01]  /*3210*/  CS2R R8, SRZ ;  /* 0x0000000000087805 */ /* 0x000fe2000001ff00 */
[----:B------:R-:W1:Y:S01]  /*3220*/  LDCU UR7, c[0x0][0x38c] ;  /* 0x00007180ff0777ac */ /* 0x000e620008000800 */
[----:B------:R-:W-:Y:S01]  /*3230*/  R2UR UR27, R2 ;  /* 0x00000000021b72ca */ /* 0x000fe200000e0000 */
[----:B------:R-:W-:Y:S01]  /*3240*/  IMAD.MOV.U32 R10, RZ, RZ, RZ ;  /* 0x000000ffff0a7224 */ /* 0x000fe200078e00ff */
[----:B------:R-:W-:Y:S01]  /*3250*/  UMOV UR30, URZ ;  /* 0x000000ff001e7c82 */ /* 0x000fe20008000000 */
[----:B------:R-:W-:Y:S01]  /*3260*/  UMOV UR24, URZ ;  /* 0x000000ff00187c82 */ /* 0x000fe20008000000 */
[----:B---3--:R-:W-:Y:S01]  /*3270*/  ULEA UR26, UR4, UR26, 0x18 ;  /* 0x0000001a041a7291 */ /* 0x008fe2000f8ec0ff */
[----:B------:R-:W-:Y:S01]  /*3280*/  UMOV UR38, 0x0 ;  /* 0x0000000000267882 */ /* 0x000fe20000000000 */
[----:B------:R-:W-:-:S02]  /*3290*/  UMOV UR39, 0x4200490 ;  /* 0x0420049000277882 */ /* 0x000fc40000000000 */
[----:B------:R-:W-:Y:S02]  /*32a0*/  UIADD3 UR4, UPT, UPT, UR26, 0x4400, URZ ;  /* 0x000044001a047890 */ /* 0x000fe4000fffe0ff */
[----:B------:R-:W-:Y:S02]  /*32b0*/  UIADD3 UR6, UPT, UPT, UR26, 0xe400, URZ ;  /* 0x0000e4001a067890 */ /* 0x000fe4000fffe0ff */
[----:B----4-:R-:W-:Y:S01]  /*32c0*/  UIADD3 UR5, UPT, UPT, UR5, 0x3f, URZ ;  /* 0x0000003f05057890 */ /* 0x010fe2000fffe0ff */
[----:B--2---:R-:W2:Y:S01]  /*32d0*/  LDS R0, [UR26+0x150] ;  /* 0x0001501aff007984 */ /* 0x004ea20008000800 */
[----:B-1----:R-:W-:Y:S01]  /*32e0*/  UMOV UR36, 0x0 ;  /* 0x0000000000247882 */ /* 0x002fe20000000000 */
[----:B------:R-:W-:Y:S01]  /*32f0*/  UMOV UR37, 0x4200490 ;  /* 0x0420049000257882 */ /* 0x000fe20000000000 */
[----:B------:R-:W-:Y:S02]  /*3300*/  USHF.R.S32.HI UR40, URZ, 0x1f, UR5 ;  /* 0x0000001fff287899 */ /* 0x000fe40008011405 */
[----:B------:R-:W-:-:S02]  /*3310*/  UISETP.GE.AND UP4, UPT, UR7, 0x1, UPT ;  /* 0x000000010700788c */ /* 0x000fc4000bf86270 */
[----:B------:R-:W-:Y:S02]  /*3320*/  ULEA.HI UR40, UR40, UR5, URZ, 0x6 ;  /* 0x0000000528287291 */ /* 0x000fe4000f8f30ff */
[----:B------:R-:W-:Y:S02]  /*3330*/  USHF.R.U32.HI UR5, URZ, 0x4, UR4 ;  /* 0x00000004ff057899 */ /* 0x000fe40008011604 */
[----:B------:R-:W-:Y:S02]  /*3340*/  USHF.R.S32.HI UR40, URZ, 0x6, UR40 ;  /* 0x00000006ff287899 */ /* 0x000fe40008011428 */
[----:B------:R-:W-:Y:S02]  /*3350*/  USHF.R.U32.HI UR4, URZ, 0x4, UR6 ;  /* 0x00000004ff047899 */ /* 0x000fe40008011606 */
[----:B------:R-:W-:Y:S02]  /*3360*/  UISETP.LT.AND UP0, UPT, UR40, 0x1, UPT ;  /* 0x000000012800788c */ /* 0x000fe4000bf01270 */
[----:B------:R-:W-:-:S02]  /*3370*/  ULOP3.LUT UR5, UR5, 0x3fff, URZ, 0xc0, !UPT ;  /* 0x00003fff05057892 */ /* 0x000fc4000f8ec0ff */
[----:B------:R-:W-:Y:S02]  /*3380*/  ULOP3.LUT UR4, UR4, 0x3fff, URZ, 0xc0, !UPT ;  /* 0x00003fff04047892 */ /* 0x000fe4000f8ec0ff */
[----:B------:R-:W-:Y:S02]  /*3390*/  USEL UR41, UR40, 0x1, !UP0 ;  /* 0x0000000128297887 */ /* 0x000fe4000c000000 */
[----:B------:R-:W-:Y:S02]  /*33a0*/  ULOP3.LUT UR28, UR5, 0x10000, URZ, 0xfc, !UPT ;  /* 0x00010000051c7892 */ /* 0x000fe4000f8efcff */
[----:B------:R-:W-:Y:S02]  /*33b0*/  ULOP3.LUT UR29, UR4, 0x10000, URZ, 0xfc, !UPT ;  /* 0x00010000041d7892 */ /* 0x000fe4000f8efcff */
[----:B------:R-:W-:Y:S01]  /*33c0*/  UIADD3 UR41, UPT, UPT, -UR41, URZ, URZ ;  /* 0x000000ff29297290 */ /* 0x000fe2000fffe1ff */
[----:B------:R-:W-:Y:S01]  /*33d0*/  UMOV UR34, 0x0 ;  /* 0x0000000000227882 */ /* 0x000fe20000000000 */
[----:B------:R-:W-:Y:S01]  /*33e0*/  UMOV UR35, 0x4200490 ;  /* 0x0420049000237882 */ /* 0x000fe20000000000 */
[----:B------:R-:W-:Y:S01]  /*33f0*/  UMOV UR32, 0x0 ;  /* 0x0000000000207882 */ /* 0x000fe20000000000 */
[----:B------:R-:W-:Y:S01]  /*3400*/  UMOV UR33, 0x4200490 ;  /* 0x0420049000217882 */ /* 0x000fe20000000000 */
[----:B--2---:R-:W-:-:S15]  /*3410*/  R2UR UR42, R0 ;  /* 0x00000000002a72ca */ /* 0x004fde00000e0000 */
.L_x_67:
[----:B------:R-:W-:Y:S02]  /*3420*/  LEA R0, R10, UR26, 0x3 ;  /* 0x0000001a0a007c11 */ /* 0x000fe4000f8e18ff */
[----:B------:R-:W-:Y:S02]  /*3430*/  SHF.L.U32 R2, R9, 0x1f, RZ ;  /* 0x0000001f09027819 */ /* 0x000fe400000006ff */
[----:B------:R-:W-:Y:S01]  /*3440*/  PLOP3.LUT P0, PT, PT, PT, UP4, 0x80, 0x8 ;  /* 0x000000000008781c */ /* 0x000fe20003f0f048 */
[----:B------:R-:W-:Y:S01]  /*3450*/  VIADD R3, R0, 0xb0 ;  /* 0x000000b000037836 */ /* 0x000fe20000000000 */
[----:B-1----:R-:W1:Y:S02]  /*3460*/  SYNCS.PHASECHK.TRANS64.TRYWAIT P1, [R0+URZ+0xa0], R2 ;  /* 0x0000a002000075a7 */ /* 0x002e6400080211ff */
[----:B-1-3--:R-:W-:Y:S09]  /*3470*/  @!P1 BRA `(.L_x_61) ;  /* 0x0000005400a09947 */ /* 0x00aff20003800000 */
.L_x_156:
[----:B------:R-:W-:Y:S01]  /*3480*/  LEA R4, R10, UR26, 0x4 ;  /* 0x0000001a0a047c11 */ /* 0x000fe2000f8e20ff */
[----:B------:R-:W-:Y:S01]  /*3490*/  @UP4 ULEA UR4, UR24, UR26, 0x3 ;  /* 0x0000001a18044291 */ /* 0x000fe2000f8e18ff */
[----:B------:R-:W-:Y:S01]  /*34a0*/  PLOP3.LUT P2, PT, PT, PT, PT, 0x80, 0x8 ;  /* 0x000000000008781c */ /* 0x000fe20003f4f070 */
[----:B------:R-:W-:Y:S01]  /*34b0*/  ULEA UR31, UR30, UR26, 0x3 ;  /* 0x0000001a1e1f7291 */ /* 0x000fe2000f8e18ff */
[----:B------:R-:W-:Y:S02]  /*34c0*/  PRMT R3, RZ, 0x654, R3 ;  /* 0x00000654ff037816 */ /* 0x000fe40000000003 */
[----:B------:R-:W2:Y:S01]  /*34d0*/  LDS.128 R4, [R4+0x130] ;  /* 0x0001300004047984 */ /* 0x000ea20000000c00 */
[----:B-1----:R-:W-:Y:S02]  /*34e0*/  @P0 SHF.L.U32 R2, R8, 0x1f, RZ ;  /* 0x0000001f08020819 */ /* 0x002fe400000006ff */
[----:B------:R-:W-:Y:S01]  /*34f0*/  SHF.L.U32 R0, R11, 0x1f, RZ ;  /* 0x0000001f0b007819 */ /* 0x000fe200000006ff */
[----:B------:R-:W-:Y:S01]  /*3500*/  @!PT LDS RZ, [RZ] ;  /* 0x00000000fffff984 */ /* 0x000fe20000000800 */
[----:B------:R-:W-:Y:S01]  /*3510*/  @!PT LDS RZ, [RZ] ;  /* 0x00000000fffff984 */ /* 0x000fe20000000800 */
[----:B------:R-:W-:Y:S01]  /*3520*/  @!PT LDS RZ, [RZ] ;  /* 0x00000000fffff984 */ /* 0x000fe20000000800 */
[----:B------:R-:W-:Y:S01]  /*3530*/  @!PT LDS RZ, [RZ] ;  /* 0x00000000fffff984 */ /* 0x000fe20000000800 */
[----:B------:R1:W-:Y:S06]  /*3540*/  MEMBAR.ALL.CTA ;  /* 0x0000000000007992 */ /* 0x0003ec0000008000 */
[----:B-1----:R-:W1:Y:S02]  /*3550*/  FENCE.VIEW.ASYNC.S ;  /* 0x00000000000073c6 */ /* 0x002e640000000000 */
[----:B-1----:R1:W-:Y:S01]  /*3560*/  SYNCS.ARRIVE.TRANS64.RED.A1T0 RZ, [R3+URZ], RZ ;  /* 0x000000ff03ff79a7 */ /* 0x0023e200081004ff */
[----:B------:R1:W3:Y:S01]  /*3570*/  @P0 SYNCS.PHASECHK.TRANS64.TRYWAIT P2, [UR4], R2 ;  /* 0x00000002ff0005a7 */ /* 0x0002e20008041104 */
[----:B------:R-:W-:Y:S01]  /*3580*/  ULEA.HI UR4, UR30, UR30, URZ, 0x1 ;  /* 0x0000001e1e047291 */ /* 0x000fe2000f8f08ff */
[----:B--2---:R-:W-:-:S03]  /*3590*/  LOP3.LUT P1, RZ, R6, 0x1, RZ, 0xc0, !PT ;  /* 0x0000000106ff7812 */ /* 0x004fc6000782c0ff */
[----:B------:R-:W-:Y:S02]  /*35a0*/  USHF.L.U32 UR11, UR4, 0x6, URZ ;  /* 0x00000006040b7899 */ /* 0x000fe400080006ff */
[----:B------:R-:W-:Y:S02]  /*35b0*/  ULOP3.LUT UR4, UR4, 0xffe, URZ, 0xc0, !UPT ;  /* 0x00000ffe04047892 */ /* 0x000fe4000f8ec0ff */
[----:B------:R-:W-:Y:S02]  /*35c0*/  ULOP3.LUT UR11, UR11, 0xffffff80, URZ, 0xc0, !UPT ;  /* 0xffffff800b0b7892 */ /* 0x000fe4000f8ec0ff */
[----:B------:R-:W-:Y:S02]  /*35d0*/  UIADD3 UR4, UPT, UPT, -UR4, UR30, URZ ;  /* 0x0000001e04047290 */ /* 0x000fe4000fffe1ff */
[----:B------:R-:W-:Y:S01]  /*35e0*/  UIADD3 UR11, UPT, UPT, UR42, UR11, URZ ;  /* 0x0000000b2a0b7290 */ /* 0x000fe2000fffe0ff */
[----:B------:R-:W2:Y:S03]  /*35f0*/  SYNCS.PHASECHK.TRANS64.TRYWAIT P0, [UR31+0xe0], R0 ;  /* 0x0000e000ff0075a7 */ /* 0x000ea6000800111f */
[----:B------:R-:W-:Y:S01]  /*3600*/  ULEA UR11, UR4, UR11, 0x14 ;  /* 0x0000000b040b7291 */ /* 0x000fe2000f8ea0ff */
[----:B-123--:R-:W-:Y:S11]  /*3610*/  @!P0 BRA `(.L_x_62) ;  /* 0x00000054004c8947 */ /* 0x00eff60003800000 */
.L_x_158:
[----:B------:R-:W-:Y:S01]  /*3620*/  IADD3 R10, PT, PT, R10, 0x1, RZ ;  /* 0x000000010a0a7810 */ /* 0x000fe20007ffe0ff */
[----:B------:R-:W-:Y:S06]  /*3630*/  BRA.U !UP4, `(.L_x_63) ;  /* 0x000000010cc07547 */ /* 0x000fec000b800000 */
[----:B------:R-:W-:Y:S01]  /*3640*/  UPLOP3.LUT UP2, UPT, UPT, UPT, UPT, 0x40, 0x4 ;  /* 0x000000000004789c */ /* 0x000fe20003f4e870 */
[----:B------:R-:W-:Y:S01]  /*3650*/  UMOV UR23, UR41 ;  /* 0x0000002900177c82 */ /* 0x000fe20008000000 */
[----:B------:R-:W-:Y:S01]  /*3660*/  UMOV UR22, UR40 ;  /* 0x0000002800167c82 */ /* 0x000fe20008000000 */
[----:B------:R-:W-:-:S08]  /*3670*/  UMOV UR10, UR24 ;  /* 0x00000018000a7c82 */ /* 0x000fd00008000000 */
.L_x_66:
[----:B------:R-:W-:Y:S02]  /*3680*/  UIADD3 UR23, UPT, UPT, UR23, 0x1, URZ ;  /* 0x0000000117177890 */ /* 0x000fe4000fffe0ff */
[----:B--2---:R-:W-:Y:S02]  /*3690*/  ULEA UR5, UR10, UR26, 0x3 ;  /* 0x0000001a0a057291 */ /* 0x004fe4000f8e18ff */
[----:B------:R-:W-:Y:S01]  /*36a0*/  UISETP.NE.AND UP3, UPT, UR23, URZ, UPT ;  /* 0x000000ff1700728c */ /* 0x000fe2000bf65270 */
[----:B---3--:R-:W-:Y:S10]  /*36b0*/  @P2 BRA `(.L_x_64) ;  /* 0x00000000000c2947 */ /* 0x008ff40003800000 */
[----:B-1----:R-:W-:Y:S04]  /*36c0*/  SHF.L.U32 R2, R8, 0x1f, RZ ;  /* 0x0000001f08027819 */ /* 0x002fe800000006ff */
[----:B------:R-:W1:Y:S02]  /*36d0*/  SYNCS.PHASECHK.TRANS64.TRYWAIT P0, [UR5], R2 ;  /* 0x00000002ff0075a7 */ /* 0x000e640008001105 */
[----:B-1----:R-:W-:Y:S05]  /*36e0*/  @!P0 BRA `(.L_x_65) ;  /* 0x0000005400308947 */ /* 0x002fea0003800000 */
.L_x_64:
[----:B------:R-:W-:Y:S01]  /*36f0*/  UISETP.NE.AND UP0, UPT, UR22, 0x1, UPT ;  /* 0x000000011600788c */ /* 0x000fe2000bf05270 */
[----:B------:R-:W-:Y:S01]  /*3700*/  PLOP3.LUT P2, PT, PT, PT, PT, 0x80, 0x8 ;  /* 0x000000000008781c */ /* 0x000fe20003f4f070 */
[----:B------:R-:W-:Y:S02]  /*3710*/  UIADD3 UR4, UPT, UPT, UR10, 0x1, URZ ;  /* 0x000000010a047890 */ /* 0x000fe4000fffe0ff */
[----:B------:R-:W-:Y:S02]  /*3720*/  UIADD3 UR25, UPT, UPT, UR5, 0x28, URZ ;  /* 0x0000002805197890 */ /* 0x000fe4000fffe0ff */
[----:B------:R-:W-:Y:S01]  /*3730*/  UISETP.NE.AND UP1, UPT, UR4, 0x5, UPT ;  /* 0x000000050400788c */ /* 0x000fe2000bf25270 */
[----:B------:R-:W-:Y:S01]  /*3740*/  PLOP3.LUT P0, PT, PT, PT, UP0, 0x80, 0x8 ;  /* 0x000000000008781c */ /* 0x000fe20003f0f008 */
[----:B------:R-:W-:Y:S02]  /*3750*/  UIADD3 UR22, UPT, UPT, UR22, -0x1, URZ ;  /* 0xffffffff16167890 */ /* 0x000fe4000fffe0ff */
[----:B------:R-:W-:Y:S02]  /*3760*/  USEL UR6, URZ, 0x1, UP1 ;  /* 0x00000001ff067887 */ /* 0x000fe40008800000 */
[----:B------:R-:W-:Y:S01]  /*3770*/  USEL UR24, UR4, URZ, UP1 ;  /* 0x000000ff04187287 */ /* 0x000fe20008800000 */
[----:B------:R-:W-:Y:S01]  /*3780*/  UMOV UR7, 0x40004040 ;  /* 0x4000404000077882 */ /* 0x000fe20000000000 */
[----:B------:R-:W-:Y:S02]  /*3790*/  UMOV UR5, 0x40004040 ;  /* 0x4000404000057882 */ /* 0x000fe40000000000 */
[----:B------:R-:W-:Y:S01]  /*37a0*/  @UP0 ULEA UR4, UR24, UR26, 0x3 ;  /* 0x0000001a18040291 */ /* 0x000fe2000f8e18ff */
[----:B------:R-:W-:Y:S01]  /*37b0*/  LOP3.LUT R8, R8, UR6, RZ, 0x3c, !PT ;  /* 0x0000000608087c12 */ /* 0x000fe2000f8e3cff */
[----:B------:R-:W-:Y:S01]  /*37c0*/  ULEA UR6, UR10, UR29, 0xa ;  /* 0x0000001d0a067291 */ /* 0x000fe2000f8e50ff */
[----:B------:R-:W-:Y:S02]  /*37d0*/  UMOV UR21, 0x40004040 ;  /* 0x4000404000157882 */ /* 0x000fe40000000000 */
[----:B-1----:R-:W-:Y:S01]  /*37e0*/  @P0 SHF.L.U32 R0, R8, 0x1f, RZ ;  /* 0x0000001f08000819 */ /* 0x002fe200000006ff */
[----:B------:R-:W-:Y:S02]  /*37f0*/  UIADD3 UR20, UPT, UPT, UR6, 0x2, URZ ;  /* 0x0000000206147890 */ /* 0x000fe4000fffe0ff */
[----:B------:R-:W-:Y:S01]  /*3800*/  UIADD3 UR16, UPT, UPT, UR6, 0x4, URZ ;  /* 0x0000000406107890 */ /* 0x000fe2000fffe0ff */
[----:B------:R2:W3:Y:S01]  /*3810*/  @P0 SYNCS.PHASECHK.TRANS64.TRYWAIT P2, [UR4], R0 ;  /* 0x00000000ff0005a7 */ /* 0x0004e20008041104 */
[----:B------:R-:W-:Y:S02]  /*3820*/  ULEA UR4, UR10, UR28, 0x9 ;  /* 0x0000001c0a047291 */ /* 0x000fe4000f8e48ff */
[----:B------:R-:W-:Y:S02]  /*3830*/  UIADD3 UR12, UPT, UPT, UR6, 0x6, URZ ;  /* 0x00000006060c7890 */ /* 0x000fe4000fffe0ff */
[----:B------:R-:W-:Y:S02]  /*3840*/  UIADD3 UR18, UPT, UPT, UR4, 0x2, URZ ;  /* 0x0000000204127890 */ /* 0x000fe4000fffe0ff */
[----:B------:R-:W-:Y:S02]  /*3850*/  UIADD3 UR14, UPT, UPT, UR4, 0x4, URZ ;  /* 0x00000004040e7890 */ /* 0x000fe4000fffe0ff */
[----:B------:R-:W-:Y:S01]  /*3860*/  UIADD3 UR8, UPT, UPT, UR4, 0x6, URZ ;  /* 0x0000000604087890 */ /* 0x000fe2000fffe0ff */
[----:B------:R2:W-:Y:S01]  /*3870*/  UTCHMMA gdesc[UR4], gdesc[UR6], tmem[UR11], tmem[UR38], idesc[UR39], UP2 ;  /* 0x00ff2606040075ea */ /* 0x0005e2000900000b */
[----:B------:R-:W-:Y:S01]  /*3880*/  UPLOP3.LUT UP2, UPT, UPT, UPT, UPT, 0x80, 0x8 ;  /* 0x000000000008789c */ /* 0x000fe20003f4f070 */
[----:B------:R-:W-:Y:S01]  /*3890*/  UMOV UR19, 0x40004040 ;  /* 0x4000404000137882 */ /* 0x000fe20000000000 */
[----:B------:R-:W-:Y:S01]  /*38a0*/  UMOV UR17, 0x40004040 ;  /* 0x4000404000117882 */ /* 0x000fe20000000000 */
[----:B------:R2:W-:Y:S01]  /*38b0*/  UTCHMMA gdesc[UR18], gdesc[UR20], tmem[UR11], tmem[UR36], idesc[UR37], UPT ;  /* 0x00ff2414120075ea */ /* 0x0005e2000b80000b */
[----:B------:R-:W-:Y:S01]  /*38c0*/  UMOV UR15, 0x40004040 ;  /* 0x40004040000f7882 */ /* 0x000fe20000000000 */
[----:B------:R-:W-:Y:S01]  /*38d0*/  UMOV UR13, 0x40004040 ;  /* 0x40004040000d7882 */ /* 0x000fe20000000000 */
[----:B------:R-:W-:Y:S01]  /*38e0*/  UMOV UR9, 0x40004040 ;  /* 0x4000404000097882 */ /* 0x000fe20000000000 */
[----:B------:R2:W-:Y:S01]  /*38f0*/  UTCHMMA gdesc[UR14], gdesc[UR16], tmem[UR11], tmem[UR34], idesc[UR35], UPT ;  /* 0x00ff22100e0075ea */ /* 0x0005e2000b80000b */
[----:B------:R2:W-:Y:S01]  /*3900*/  UTCHMMA gdesc[UR8], gdesc[UR12], tmem[UR11], tmem[UR32], idesc[UR33], UPT ;  /* 0x00ff200c080075ea */ /* 0x0005e2000b80000b */
[----:B------:R2:W-:Y:S01]  /*3910*/  UTCBAR.MULTICAST [UR25], URZ, UR27 ;  /* 0x000000ff190073e9 */ /* 0x0005e2000800081b */
[----:B------:R-:W-:Y:S01]  /*3920*/  UMOV UR10, UR24 ;  /* 0x00000018000a7c82 */ /* 0x000fe20008000000 */
[----:B------:R-:W-:Y:S05]  /*3930*/  BRA.U UP3, `(.L_x_66) ;  /* 0xfffffffd03507547 */ /* 0x000fea000b83ffff */
.L_x_63:
[----:B--2---:R-:W-:Y:S01]  /*3940*/  UIADD3 UR4, UPT, UPT, UR30, 0x1, URZ ;  /* 0x000000011e047890 */ /* 0x004fe2000fffe0ff */
[C---:B------:R-:W-:Y:S01]  /*3950*/  ISETP.NE.AND P0, PT, R10.reuse, 0x2, PT ;  /* 0x000000020a00780c */ /* 0x040fe20003f05270 */
[----:B------:R-:W-:Y:S02]  /*3960*/  UIADD3 UR5, UPT, UPT, UR31, 0xc0, URZ ;  /* 0x000000c01f057890 */ /* 0x000fe4000fffe0ff */
[----:B------:R-:W-:Y:S01]  /*3970*/  UISETP.NE.AND UP0, UPT, UR4, 0x4, UPT ;  /* 0x000000040400788c */ /* 0x000fe2000bf05270 */
[----:B-1----:R-:W-:Y:S02]  /*3980*/  SEL R0, RZ, 0x1, P0 ;  /* 0x00000001ff007807 */ /* 0x002fe40000000000 */
[----:B------:R-:W-:Y:S01]  /*3990*/  SEL R10, R10, RZ, P0 ;  /* 0x000000ff0a0a7207 */ /* 0x000fe20000000000 */
[----:B------:R-:W-:Y:S01]  /*39a0*/  USEL UR6, URZ, 0x1, UP0 ;  /* 0x00000001ff067887 */ /* 0x000fe20008000000 */
[----:B------:R-:W-:Y:S01]  /*39b0*/  LOP3.LUT R9, R9, R0, RZ, 0x3c, !PT ;  /* 0x0000000009097212 */ /* 0x000fe200078e3cff */
[----:B------:R-:W-:Y:S01]  /*39c0*/  USEL UR30, UR4, URZ, UP0 ;  /* 0x000000ff041e7287 */ /* 0x000fe20008000000 */
[----:B------:R1:W-:Y:S03]  /*39d0*/  UTCBAR [UR5], URZ ;  /* 0x000000ff050073e9 */ /* 0x0003e600080000ff */
[----:B------:R-:W-:Y:S01]  /*39e0*/  LOP3.LUT R11, R11, UR6, RZ, 0x3c, !PT ;  /* 0x000000060b0b7c12 */ /* 0x000fe2000f8e3cff */
[----:B------:R-:W-:Y:S07]  /*39f0*/  @P1 BRA `(.L_x_67) ;  /* 0xfffffff800881947 */ /* 0x000fee000383ffff */
[----:B------:R-:W2:Y:S01]  /*3a00*/  S2UR UR8, SR_CgaCtaId ;  /* 0x00000000000879c3 */ /* 0x000ea20000008800 */
[----:B------:R-:W-:Y:S01]  /*3a10*/  ELECT P0, URZ, PT ;  /* 0x0000000000ff782f */ /* 0x000fe20003800000 */
[----:B------:R-:W-:Y:S01]  /*3a20*/  IMAD.MOV.U32 R0, RZ, RZ, 0x1 ;  /* 0x00000001ff007424 */ /* 0x000fe200078e00ff */
[----:B------:R-:W-:Y:S01]  /*3a30*/  UIADD3 UR26, UPT, UPT, UR26, 0xe0, URZ ;  /* 0x000000e01a1a7890 */ /* 0x000fe2000fffe0ff */
[----:B------:R-:W-:Y:S01]  /*3a40*/  SHF.L.U32 R2, R11, 0x1f, RZ ;  /* 0x0000001f0b027819 */ /* 0x000fe200000006ff */
[----:B------:R-:W-:-:S03]  /*3a50*/  UMOV UR4, 0x40 ;  /* 0x0000004000047882 */ /* 0x000fc60000000000 */
[----:B------:R-:W-:Y:S01]  /*3a60*/  UVIRTCOUNT.DEALLOC.SMPOOL 0x80 ;  /* 0x000000800000784c */ /* 0x000fe20000000000 */
[----:B--2---:R-:W-:Y:S02]  /*3a70*/  ULEA UR8, UR8, UR4, 0x18 ;  /* 0x0000000408087291 */ /* 0x004fe4000f8ec0ff */
[----:B------:R-:W-:-:S07]  /*3a80*/  ULEA UR4, UR30, UR26, 0x3 ;  /* 0x0000001a1e047291 */ /* 0x000fce000f8e18ff */
[----:B------:R2:W-:Y:S02]  /*3a90*/  @P0 STS.U8 [UR8+0x1c], R0 ;  /* 0x00001c00ff000988 */ /* 0x0005e40008000008 */
[----:B------:R-:W4:Y:S02]  /*3aa0*/  SYNCS.PHASECHK.TRANS64.TRYWAIT P0, [UR4], R2 ;  /* 0x00000002ff0075a7 */ /* 0x000f240008001104 */
[----:B--2-4-:R-:W-:Y:S05]  /*3ab0*/  @!P0 BRA `(.L_x_68) ;  /* 0x0000005000548947 */ /* 0x014fea0003800000 */
.L_x_161:
[----:B------:R-:W-:-:S04]  /*3ac0*/  UIADD3 UR4, UPT, UPT, UR30, 0x1, URZ ;  /* 0x000000011e047890 */ /* 0x000fc8000fffe0ff */
[----:B------:R-:W-:-:S04]  /*3ad0*/  UISETP.NE.AND UP0, UPT, UR4, 0x4, UPT ;  /* 0x000000040400788c */ /* 0x000fc8000bf05270 */
[----:B------:R-:W-:Y:S02]  /*3ae0*/  USEL UR6, URZ, 0x1, UP0 ;  /* 0x00000001ff067887 */ /* 0x000fe40008000000 */
[----:B------:R-:W-:-:S04]  /*3af0*/  USEL UR4, UR4, URZ, UP0 ;  /* 0x000000ff04047287 */ /* 0x000fc80008000000 */
[----:B-1----:R-:W-:Y:S01]  /*3b00*/  ULEA UR5, UR4, UR26, 0x3 ;  /* 0x0000001a04057291 */ /* 0x002fe2000f8e18ff */
[----:B--2---:R-:W-:-:S04]  /*3b10*/  LOP3.LUT R2, R11, UR6, RZ, 0x3c, !PT ;  /* 0x000000060b027c12 */ /* 0x004fc8000f8e3cff */
[----:B------:R-:W-:-:S04]  /*3b20*/  SHF.L.U32 R3, R2, 0x1f, RZ ;  /* 0x0000001f02037819 */ /* 0x000fc800000006ff */
[----:B------:R-:W1:Y:S02]  /*3b30*/  SYNCS.PHASECHK.TRANS64.TRYWAIT P0, [UR5], R3 ;  /* 0x00000003ff0075a7 */ /* 0x000e640008001105 */
[----:B-1----:R-:W-:Y:S05]  /*3b40*/  @!P0 BRA `(.L_x_69) ;  /* 0x0000005000488947 */ /* 0x002fea0003800000 */
.L_x_163:
        /* <DEDUP_REMOVED lines=9> */
.L_x_165:
[----:B------:R-:W-:-:S04]  /*3be0*/  UIADD3 UR4, UPT, UPT, UR4, 0x1, URZ ;  /* 0x0000000104047890 */ /* 0x000fc8000fffe0ff */
[----:B------:R-:W-:-:S04]  /*3bf0*/  UISETP.NE.AND UP0, UPT, UR4, 0x4, UPT ;  /* 0x000000040400788c */ /* 0x000fc8000bf05270 */
[----:B------:R-:W-:Y:S02]  /*3c00*/  USEL UR5, URZ, 0x1, UP0 ;  /* 0x00000001ff057887 */ /* 0x000fe40008000000 */
[----:B------:R-:W-:-:S04]  /*3c10*/  USEL UR4, UR4, URZ, UP0 ;  /* 0x000000ff04047287 */ /* 0x000fc80008000000 */
[----:B------:R-:W-:Y:S01]  /*3c20*/  ULEA UR4, UR4, UR26, 0x3 ;  /* 0x0000001a04047291 */ /* 0x000fe2000f8e18ff */
[----:B------:R-:W-:-:S04]  /*3c30*/  LOP3.LUT R2, R2, UR5, RZ, 0x3c, !PT ;  /* 0x0000000502027c12 */ /* 0x000fc8000f8e3cff */
[----:B------:R-:W-:-:S04]  /*3c40*/  SHF.L.U32 R2, R2, 0x1f, RZ ;  /* 0x0000001f02027819 */ /* 0x000fc800000006ff */
[----:B------:R-:W2:Y:S02]  /*3c50*/  SYNCS.PHASECHK.TRANS64.TRYWAIT P0, [UR4], R2 ;  /* 0x00000002ff0075a7 */ /* 0x000ea40008001104 */
[----:B--2---:R-:W-:Y:S05]  /*3c60*/  @!P0 BRA `(.L_x_71) ;  /* 0x0000005000308947 */ /* 0x004fea0003800000 */
.L_x_167:
[----:B------:R-:W-:Y:S01]  /*3c70*/  NOP ;  /* 0x0000000000007918 */ /* 0x000fe20000000000 */
[----:B-1----:R-:W1:Y:S01]  /*3c80*/  LDS R0, [UR8+0x14] ;  /* 0x00001408ff007984 */ /* 0x002e620008000800 */
[----:B------:R-:W-:Y:S01]  /*3c90*/  ULOP3.LUT UR4, UR42, 0xffff, URZ, 0xc0, !UPT ;  /* 0x0000ffff2a047892 */ /* 0x000fe2000f8ec0ff */
[----:B------:R-:W-:Y:S01]  /*3ca0*/  UMOV UR5, 0xffff ;  /* 0x0000ffff00057882 */ /* 0x000fe20000000000 */
[----:B------:R-:W-:Y:S02]  /*3cb0*/  UMOV UR6, 0x1 ;  /* 0x0000000100067882 */ /* 0x000fe40000000000 */
[----:B------:R-:W-:-:S04]  /*3cc0*/  USHF.R.U32.HI UR4, URZ, 0x5, UR4 ;  /* 0x00000005ff047899 */ /* 0x000fc80008011604 */
[----:B------:R-:W-:Y:S02]  /*3cd0*/  USHF.L.U32 UR5, UR5, UR4, URZ ;  /* 0x0000000405057299 */ /* 0x000fe400080006ff */
[----:B------:R-:W-:-:S04]  /*3ce0*/  USHF.L.U32 UR4, UR6, UR4, URZ ;  /* 0x0000000406047299 */ /* 0x000fc800080006ff */
[----:B-1----:R-:W-:-:S04]  /*3cf0*/  LOP3.LUT R0, R0, UR5, RZ, 0xc0, !PT ;  /* 0x0000000500007c12 */ /* 0x002fc8000f8ec0ff */
[----:B------:R-:W-:-:S13]  /*3d00*/  ISETP.NE.AND P0, PT, R0, UR5, PT ;  /* 0x0000000500007c0c */ /* 0x000fda000bf05270 */
[----:B------:R-:W-:Y:S05]  /*3d10*/  @P0 BRA `(.L_x_72) ;  /* 0x0000000000580947 */ /* 0x000fea0003800000 */
[----:B------:R-:W1:Y:S02]  /*3d20*/  LDS R0, [UR8+0x18] ;  /* 0x00001808ff007984 */ /* 0x000e640008000800 */
[----:B-1----:R-:W-:-:S04]  /*3d30*/  LOP3.LUT R0, R0, UR4, RZ, 0xc0, !PT ;  /* 0x0000000400007c12 */ /* 0x002fc8000f8ec0ff */
[----:B------:R-:W-:-:S13]  /*3d40*/  ISETP.NE.AND P0, PT, R0, UR4, PT ;  /* 0x0000000400007c0c */ /* 0x000fda000bf05270 */
[----:B------:R-:W-:Y:S05]  /*3d50*/  @P0 BRA `(.L_x_73) ;  /* 0x00000000003c0947 */ /* 0x000fea0003800000 */
[----:B------:R-:W1:Y:S01]  /*3d60*/  S2R R2, SR_LANEID ;  /* 0x0000000000027919 */ /* 0x000e620000000000 */
[----:B------:R-:W-:-:S06]  /*3d70*/  ULOP3.LUT UR5, URZ, UR5, URZ, 0x33, !UPT ;  /* 0x00000005ff057292 */ /* 0x000fcc000f8e33ff */
[----:B------:R-:W-:-:S04]  /*3d80*/  IMAD.U32 R0, RZ, RZ, UR5 ;  /* 0x00000005ff007e24 */ /* 0x000fc8000f8e00ff */
[----:B------:R2:W4:Y:S02]  /*3d90*/  REDUX UR7, R0 ;  /* 0x00000000000773c4 */ /* 0x0005240000000000 */
[----:B------:R1:W-:Y:S01]  /*3da0*/  UTCATOMSWS.AND URZ, UR5 ;  /* 0x0000000500ff79e3 */ /* 0x0003e20008000000 */
[----:B--2---:R-:W-:Y:S01]  /*3db0*/  LOP3.LUT R0, RZ, UR4, RZ, 0x33, !PT ;  /* 0x00000004ff007c12 */ /* 0x004fe2000f8e33ff */
[----:B------:R-:W-:Y:S02]  /*3dc0*/  VOTEU.ANY UR4, UPT, PT ;  /* 0x0000000000047886 */ /* 0x000fe400038e0100 */
[----:B------:R-:W-:Y:S02]  /*3dd0*/  UFLO.U32 UR4, UR4 ;  /* 0x00000004000472bd */ /* 0x000fe400080e0000 */
[----:B------:R-:W2:Y:S04]  /*3de0*/  REDUX UR6, R0 ;  /* 0x00000000000673c4 */ /* 0x000ea80000000000 */
[----:B-1----:R-:W-:-:S02]  /*3df0*/  ISETP.EQ.U32.AND P0, PT, R2, UR4, PT ;  /* 0x0000000402007c0c */ /* 0x002fc4000bf02070 */
[----:B----4-:R-:W-:-:S11]  /*3e00*/  MOV R2, UR7 ;  /* 0x0000000700027c02 */ /* 0x010fd60008000f00 */
[----:B------:R1:W-:Y:S01]  /*3e10*/  @P0 ATOMS.AND RZ, [UR8+0x14], R2 ;  /* 0x00001402ffff098c */ /* 0x0003e2000a800008 */
[----:B--2---:R-:W-:-:S05]  /*3e20*/  IMAD.U32 R0, RZ, RZ, UR6 ;  /* 0x00000006ff007e24 */ /* 0x004fca000f8e00ff */
[----:B------:R1:W-:Y:S01]  /*3e30*/  @P0 ATOMS.AND RZ, [UR8+0x18], R0 ;  /* 0x00001800ffff098c */ /* 0x0003e2000a800008 */
[----:B------:R-:W-:Y:S05]  /*3e40*/  BRA `(.L_x_74) ;  /* 0x0000000000147947 */ /* 0x000fea0003800000 */
.L_x_73:
[----:B------:R-:W-:Y:S02]  /*3e50*/  MOV R2, 0x3e70 ;  /* 0x00003e7000027802 */ /* 0x000fe40000000f00 */
[----:B---3-5:R-:W-:Y:S05]  /*3e60*/  CALL.REL.NOINC `($__internal_0_$__cuda_sm10x_tcgen05_guardrail_trap_col_being_dealloced_not_returned_by_alloc) ;  /* 0x0000005400187944 */ /* 0x028fea0003c00000 */
[----:B------:R-:W-:Y:S05]  /*3e70*/  BRA `(.L_x_74) ;  /* 0x0000000000087947 */ /* 0x000fea0003800000 */
.L_x_72:
[----:B------:R-:W-:Y:S02]  /*3e80*/  MOV R2, 0x3ea0 ;  /* 0x00003ea000027802 */ /* 0x000fe40000000f00 */
[----:B---3-5:R-:W-:Y:S05]  /*3e90*/  CALL.REL.NOINC `($__internal_2_$__cuda_sm10x_tcgen05_guardrail_trap_unallocated_columns_being_dealloced) ;  /* 0x0000005400247944 */ /* 0x028fea0003c00000 */
.L_x_74:
[----:B------:R-:W-:Y:S01]  /*3ea0*/  NOP ;  /* 0x0000000000007918 */ /* 0x000fe20000000000 */
[----:B------:R-:W-:Y:S05]  /*3eb0*/  EXIT ;  /* 0x000000000000794d */ /* 0x000fea0003800000 */
.L_x_56:
[----:B------:R-:W-:-:S09]  /*3ec0*/  UISETP.NE.OR UP0, UPT, UR18, 0x3, !UP3 ;  /* 0x000000031200788c */ /* 0x000fd2000df05670 */
[----:B------:R-:W-:Y:S05]  /*3ed0*/  BRA.U UP0, `(.L_x_75) ;  /* 0x0000001100887547 */ /* 0x000fea000b800000 */
[----:B------:R-:W2:Y:S01]  /*3ee0*/  LDCU.64 UR4, c[0x0][0x888] ;  /* 0x00011100ff0477ac */ /* 0x000ea20008000a00 */
[----:B------:R-:W3:Y:S01]  /*3ef0*/  S2UR UR8, SR_CgaCtaId ;  /* 0x00000000000879c3 */ /* 0x000ee20000008800 */
[----:B------:R-:W-:Y:S02]  /*3f00*/  HFMA2 R9, -RZ, RZ, 0, 0 ;  /* 0x00000000ff097431 */ /* 0x000fe400000001ff */
[----:B------:R-:W-:Y:S01]  /*3f10*/  IMAD.MOV.U32 R11, RZ, RZ, 0x1 ;  /* 0x00000001ff0b7424 */ /* 0x000fe200078e00ff */
[----:B------:R-:W4:Y:S01]  /*3f20*/  LDCU UR40, c[0x0][0x370] ;  /* 0x00006e00ff2877ac */ /* 0x000f220008000800 */
[----:B------:R-:W-:Y:S01]  /*3f30*/  IMAD.MOV.U32 R10, RZ, RZ, RZ ;  /* 0x000000ffff0a7224 */ /* 0x000fe200078e00ff */
[----:B------:R-:W-:Y:S01]  /*3f40*/  MOV R3, 0x1000 ;  /* 0x0000100000037802 */ /* 0x000fe20000000f00 */
[----:B------:R-:W4:Y:S01]  /*3f50*/  LDCU.128 UR44, c[0x0][0xb10] ;  /* 0x00016200ff2c77ac */ /* 0x000f220008000c00 */
[----:B------:R-:W1:Y:S01]  /*3f60*/  LDC.64 R12, c[0x0][0x348] ;  /* 0x0000d200ff0c7b82 */ /* 0x000e620000000a00 */
[----:B------:R-:W3:Y:S01]  /*3f70*/  LDCU UR37, c[0x0][0x374] ;  /* 0x00006e80ff2577ac */ /* 0x000ee20008000800 */
[----:B------:R-:W3:Y:S01]  /*3f80*/  LDCU.64 UR38, c[0x0][0x890] ;  /* 0x00011200ff2677ac */ /* 0x000ee20008000a00 */
[----:B------:R-:W3:Y:S01]  /*3f90*/  LDCU UR15, c[0x0][0xb0c] ;  /* 0x00016180ff0f77ac */ /* 0x000ee20008000800 */
[----:B--2---:R-:W-:Y:S01]  /*3fa0*/  UISETP.NE.U32.AND UP0, UPT, UR4, URZ, UPT ;  /* 0x000000ff0400728c */ /* 0x004fe2000bf05070 */
[----:B------:R-:W2:Y:S01]  /*3fb0*/  LDCU UR54, c[0x0][0xb20] ;  /* 0x00016400ff3677ac */ /* 0x000ea20008000800 */
[----:B------:R-:W2:Y:S01]  /*3fc0*/  LDCU UR4, c[0x0][0xb30] ;  /* 0x00016600ff0477ac */ /* 0x000ea20008000800 */
[----:B------:R-:W-:Y:S01]  /*3fd0*/  UMOV UR21, 0x400 ;  /* 0x0000040000157882 */ /* 0x000fe20000000000 */
[----:B----4-:R-:W-:-:S02]  /*3fe0*/  UIMAD.WIDE.U32 UR52, UR40, UR44, URZ ;  /* 0x0000002c283472a5 */ /* 0x010fc4000f8e00ff */
[----:B---3--:R-:W-:Y:S02]  /*3ff0*/  UIMAD.WIDE.U32 UR6, UR37, UR47, URZ ;  /* 0x0000002f250672a5 */ /* 0x008fe4000f8e00ff */
[----:B------:R-:W-:Y:S02]  /*4000*/  ULEA UR21, UR8, UR21, 0x18 ;  /* 0x0000001508157291 */ /* 0x000fe4000f8ec0ff */
[----:B------:R-:W-:Y:S02]  /*4010*/  USEL UR41, URZ, 0x1, UP6 ;  /* 0x00000001ff297887 */ /* 0x000fe4000b000000 */
[----:B------:R-:W-:Y:S02]  /*4020*/  UISETP.NE.U32.AND UP6, UPT, UR38, URZ, UPT ;  /* 0x000000ff2600728c */ /* 0x000fe4000bfc5070 */
[----:B------:R-:W-:Y:S02]  /*4030*/  UIADD3 UR43, UPT, UPT, UR21, 0x68, URZ ;  /* 0x00000068152b7890 */ /* 0x000fe4000fffe0ff */
[----:B------:R-:W-:-:S02]  /*4040*/  UIADD3 UR33, UPT, UPT, UR21, 0x50, URZ ;  /* 0x0000005015217890 */ /* 0x000fc4000fffe0ff */
[----:B------:R-:W-:Y:S02]  /*4050*/  UIADD3 UR25, UPT, UPT, UR21, 0x58, URZ ;  /* 0x0000005815197890 */ /* 0x000fe4000fffe0ff */
[----:B------:R-:W-:Y:S02]  /*4060*/  UIADD3 UR17, UPT, UPT, UR21, 0x60, URZ ;  /* 0x0000006015117890 */ /* 0x000fe4000fffe0ff */
[----:B------:R-:W-:Y:S02]  /*4070*/  UISETP.NE.AND.EX UP5, UPT, UR5, URZ, UPT, UP0 ;  /* 0x000000ff0500728c */ /* 0x000fe4000bfa5300 */
[----:B------:R-:W-:Y:S01]  /*4080*/  UISETP.NE.AND UP0, UPT, UR42, 0x1, UPT ;  /* 0x000000012a00788c */ /* 0x000fe2000bf05270 */
[----:B------:R-:W-:Y:S01]  /*4090*/  UMOV UR52, UR53 ;  /* 0x0000003500347c82 */ /* 0x000fe20008000000 */
[----:B------:R-:W-:Y:S01]  /*40a0*/  UMOV UR51, UR7 ;  /* 0x0000000700337c82 */ /* 0x000fe20008000000 */
[----:B------:R-:W-:Y:S02]  /*40b0*/  UISETP.NE.AND UP0, UPT, UR15, 0x1, UPT ;  /* 0x000000010f00788c */ /* 0x000fe4000bf05270 */
[----:B------:R-:W-:-:S02]  /*40c0*/  UPLOP3.LUT UP4, UPT, UPT, UPT, UPT, 0x40, 0x4 ;  /* 0x000000000004789c */ /* 0x000fc40003f8e870 */
[----:B------:R-:W-:Y:S01]  /*40d0*/  UISETP.GE.AND UP2, UPT, UR42, 0x1, UPT ;  /* 0x000000012a00788c */ /* 0x000fe2000bf46270 */
[----:B------:R-:W3:Y:S01]  /*40e0*/  LDCU.64 UR22, c[0x0][0xb28] ;  /* 0x00016500ff1677ac */ /* 0x000ee20008000a00 */
[----:B------:R-:W-:Y:S02]  /*40f0*/  UISETP.NE.AND.EX UP6, UPT, UR39, URZ, UPT, UP6 ;  /* 0x000000ff2700728c */ /* 0x000fe4000bfc5360 */
[----:B------:R-:W-:Y:S02]  /*4100*/  UPRMT UR43, UR8, 0x654, UR43 ;  /* 0x00000654082b7896 */ /* 0x000fe4000800002b */
[----:B------:R-:W-:Y:S02]  /*4110*/  UPRMT UR50, UR8, 0x654, UR33 ;  /* 0x0000065408327896 */ /* 0x000fe40008000021 */
[----:B------:R-:W-:Y:S02]  /*4120*/  UPRMT UR49, UR8, 0x654, UR25 ;  /* 0x0000065408317896 */ /* 0x000fe40008000019 */
[----:B------:R-:W-:-:S02]  /*4130*/  UPRMT UR48, UR8, 0x654, UR17 ;  /* 0x0000065408307896 */ /* 0x000fc40008000011 */
[----:B------:R-:W-:Y:S02]  /*4140*/  USHF.R.U32.HI UR52, URZ, UR45, UR52 ;  /* 0x0000002dff347299 */ /* 0x000fe40008011634 */
[----:B--2---:R-:W-:Y:S02]  /*4150*/  USHF.R.U32.HI UR51, URZ, UR54, UR51 ;  /* 0x00000036ff337299 */ /* 0x004fe40008011633 */
[----:B------:R-:W-:Y:S02]  /*4160*/  UISETP.NE.AND UP0, UPT, UR46, 0x1, UPT ;  /* 0x000000012e00788c */ /* 0x000fe4000bf05270 */
[----:B-1----:R-:W-:-:S11]  /*4170*/  UISETP.NE.AND UP3, UPT, UR4, 0x1, UPT ;  /* 0x000000010400788c */ /* 0x002fd6000bf65270 */
.L_x_86:
[C---:B------:R-:W-:Y:S02]  /*4180*/  LEA R8, R10.reuse, UR21, 0x3 ;  /* 0x000000150a087c11 */ /* 0x040fe4000f8e18ff */
[----:B------:R-:W-:Y:S02]  /*4190*/  SHF.L.U32 R0, R9, 0x1f, RZ ;  /* 0x0000001f09007819 */ /* 0x000fe400000006ff */
[----:B------:R-:W-:Y:S02]  /*41a0*/  LEA R4, R10, UR21, 0x4 ;  /* 0x000000150a047c11 */ /* 0x000fe4000f8e20ff */
[----:B-1----:R-:W1:Y:S02]  /*41b0*/  SYNCS.PHASECHK.TRANS64.TRYWAIT P0, [R8+URZ+0xa0], R0 ;  /* 0x0000a000080075a7 */ /* 0x002e6400080011ff */
[----:B-1----:R-:W-:Y:S05]  /*41c0*/  @!P0 BRA `(.L_x_76) ;  /* 0x0000004800f08947 */ /* 0x002fea0003800000 */
.L_x_168:
[----:B------:R-:W2:Y:S01]  /*41d0*/  LDS.128 R4, [R4+0x130] ;  /* 0x0001300004047984 */ /* 0x000ea20000000c00 */
[----:B------:R-:W-:Y:S01]  /*41e0*/  UISETP.GE.AND UP0, UPT, UR42, 0x1, UPT ;  /* 0x000000012a00788c */ /* 0x000fe2000bf06270 */
[----:B------:R-:W-:Y:S01]  /*41f0*/  @!PT LDS RZ, [RZ] ;  /* 0x00000000fffff984 */ /* 0x000fe20000000800 */
[----:B------:R-:W-:Y:S01]  /*4200*/  @!PT LDS RZ, [RZ] ;  /* 0x00000000fffff984 */ /* 0x000fe20000000800 */
[----:B------:R-:W-:Y:S01]  /*4210*/  @!PT LDS RZ, [RZ] ;  /* 0x00000000fffff984 */ /* 0x000fe20000000800 */
[----:B------:R-:W-:Y:S01]  /*4220*/  @!PT LDS RZ, [RZ] ;  /* 0x00000000fffff984 */ /* 0x000fe20000000800 */
[----:B------:R4:W-:Y:S06]  /*4230*/  MEMBAR.ALL.CTA ;  /* 0x0000000000007992 */ /* 0x0009ec0000008000 */
[----:B----4-:R-:W4:Y:S01]  /*4240*/  FENCE.VIEW.ASYNC.S ;  /* 0x00000000000073c6 */ /* 0x010f220000000000 */
[----:B--2---:R-:W-:Y:S11]  /*4250*/  LOP3.LUT P0, RZ, R6, 0x1, RZ, 0xc0, !PT ;  /* 0x0000000106ff7812 */ /* 0x004ff6000780c0ff */
[----:B------:R-:W-:Y:S02]  /*4260*/  @!UPT UIADD3 URZ, UPT, UPT, URZ, URZ, URZ ;  /* 0x000000fffffff290 */ /* 0x000fe4000fffe0ff */
[----:B----4-:R-:W-:Y:S01]  /*4270*/  VOTEU.ANY UP2, P0 ;  /* 0x0000000000ff7886 */ /* 0x010fe20000040100 */
[----:B------:R-:W-:Y:S11]  /*4280*/  PLOP3.LUT P0, PT, PT, PT, UP2, 0x80, 0x8 ;  /* 0x000000000008781c */ /* 0x000ff60003f0f028 */
[----:B------:R-:W-:Y:S02]  /*4290*/  @!UPT UIADD3 URZ, UPT, UPT, URZ, URZ, URZ ;  /* 0x000000fffffff290 */ /* 0x000fe4000fffe0ff */
[----:B-1----:R-:W-:Y:S02]  /*42a0*/  @P0 SHF.R.U32.HI R0, RZ, 0x10, R5 ;  /* 0x00000010ff000819 */ /* 0x002fe40000011605 */
[----:B------:R-:W-:Y:S02]  /*42b0*/  @P0 MOV R2, R4 ;  /* 0x0000000400020202 */ /* 0x000fe40000000f00 */
[----:B------:R-:W-:Y:S01]  /*42c0*/  @P0 R2UR UR4, R0 ;  /* 0x00000000000402ca */ /* 0x000fe200000e0000 */
[----:B------:R-:W-:Y:S01]  /*42d0*/  VIADD R0, R8, 0xb0 ;  /* 0x000000b008007836 */ /* 0x000fe20000000000 */
[----:B------:R-:W-:Y:S02]  /*42e0*/  @P0 LOP3.LUT R4, R5, 0xffff, RZ, 0xc0, !PT ;  /* 0x0000ffff05040812 */ /* 0x000fe400078ec0ff */
[----:B------:R-:W-:Y:S02]  /*42f0*/  @P0 R2UR UR6, R2 ;  /* 0x00000000020602ca */ /* 0x000fe400000e0000 */
[----:B------:R-:W-:Y:S02]  /*4300*/  PRMT R0, RZ, 0x654, R0 ;  /* 0x00000654ff007816 */ /* 0x000fe40000000000 */
[----:B------:R-:W-:Y:S02]  /*4310*/  @P0 R2UR UR5, R4 ;  /* 0x00000000040502ca */ /* 0x000fe400000e0000 */
[----:B------:R1:W-:Y:S03]  /*4320*/  SYNCS.ARRIVE.TRANS64.RED.A1T0 RZ, [R0+URZ], RZ ;  /* 0x000000ff00ff79a7 */ /* 0x0003e600081004ff */
[----:B------:R-:W-:Y:S04]  /*4330*/  @UP2 UMOV UR29, UR4 ;  /* 0x00000004001d2c82 */ /* 0x000fe80008000000 */
[----:B------:R-:W-:Y:S04]  /*4340*/  @UP2 UMOV UR14, UR6 ;  /* 0x00000006000e2c82 */ /* 0x000fe80008000000 */
[----:B------:R-:W-:Y:S01]  /*4350*/  @UP2 UMOV UR13, UR5 ;  /* 0x00000005000d2c82 */ /* 0x000fe20008000000 */
[----:B------:R-:W-:Y:S05]  /*4360*/  BRA.U !UP0, `(.L_x_77) ;  /* 0x0000000108c07547 */ /* 0x000fea000b800000 */
[----:B------:R-:W-:Y:S02]  /*4370*/  UIMAD.WIDE.U32 UR18, UR13, UR47, URZ ;  /* 0x0000002f0d1272a5 */ /* 0x000fe4000f8e00ff */
[----:B------:R-:W-:Y:S02]  /*4380*/  UP2UR UR16, UPR, URZ, 0x4 ;  /* 0x00000004ff107883 */ /* 0x000fe40008000000 */
[----:B------:R-:W-:Y:S02]  /*4390*/  UISETP.NE.AND UP2, UPT, UR46, 0x1, UPT ;  /* 0x000000012e00788c */ /* 0x000fe4000bf45270 */
[----:B------:R-:W-:Y:S02]  /*43a0*/  UIMAD.WIDE.U32 UR26, UR14, UR44, URZ ;  /* 0x0000002c0e1a72a5 */ /* 0x000fe4000f8e00ff */
[----:B------:R-:W-:Y:S02]  /*43b0*/  USEL UR4, UR37, UR51, !UP2 ;  /* 0x0000003325047287 */ /* 0x000fe4000d000000 */
[----:B------:R-:W-:Y:S02]  /*43c0*/  UISETP.NE.AND UP0, UPT, UR15, 0x1, UPT ;  /* 0x000000010f00788c */ /* 0x000fe4000bf05270 */
[----:B------:R-:W-:Y:S02]  /*43d0*/  UP2UR UR20, UPR, URZ, 0x2 ;  /* 0x00000002ff147883 */ /* 0x000fe40008000000 */
[----:B------:R-:W-:Y:S02]  /*43e0*/  UISETP.NE.AND UP1, UPT, UR42, 0x1, UPT ;  /* 0x000000012a00788c */ /* 0x000fe4000bf25270 */
[----:B---3--:R-:W-:Y:S02]  /*43f0*/  UIMAD.WIDE.U32 UR8, UR4, UR22, URZ ;  /* 0x00000016040872a5 */ /* 0x008fe4000f8e00ff */
[----:B------:R-:W-:Y:S01]  /*4400*/  USEL UR7, UR40, UR52, !UP0 ;  /* 0x0000003428077287 */ /* 0x000fe2000c000000 */
[----:B------:R-:W-:Y:S02]  /*4410*/  UMOV UR5, UR19 ;  /* 0x0000001300057c82 */ /* 0x000fe40008000000 */
[----:B------:R-:W-:Y:S02]  /*4420*/  USHF.R.U32.HI UR6, URZ, UR54, UR5 ;  /* 0x00000036ff067299 */ /* 0x000fe40008011605 */
[----:B------:R-:W-:Y:S02]  /*4430*/  UIMAD.WIDE.U32 UR10, UR7, UR22, URZ ;  /* 0x00000016070a72a5 */ /* 0x000fe4000f8e00ff */
[----:B------:R-:W-:Y:S02]  /*4440*/  USEL UR6, UR13, UR6, !UP2 ;  /* 0x000000060d067287 */ /* 0x000fe4000d000000 */
[----:B------:R-:W-:Y:S01]  /*4450*/  UISETP.NE.AND UP2, UPT, UR16, URZ, UPT ;  /* 0x000000ff1000728c */ /* 0x000fe2000bf45270 */
[----:B------:R-:W-:Y:S02]  /*4460*/  UMOV UR5, UR27 ;  /* 0x0000001b00057c82 */ /* 0x000fe40008000000 */
[----:B------:R-:W-:Y:S03]  /*4470*/  USHF.R.U32.HI UR12, URZ, UR45, UR5 ;  /* 0x0000002dff0c7299 */ /* 0x000fe60008011605 */
[----:B------:R-:W-:Y:S02]  /*4480*/  UMOV UR5, UR9 ;  /* 0x0000000900057c82 */ /* 0x000fe40008000000 */
[----:B------:R-:W-:Y:S03]  /*4490*/  @UP1 USHF.R.U32.HI UR4, URZ, UR23, UR5 ;  /* 0x00000017ff041299 */ /* 0x000fe60008011605 */
[----:B------:R-:W-:Y:S01]  /*44a0*/  UMOV UR5, UR11 ;  /* 0x0000000b00057c82 */ /* 0x000fe20008000000 */
[----:B------:R-:W-:Y:S02]  /*44b0*/  UIMAD UR4, UR42, UR4, URZ ;  /* 0x000000042a0472a4 */ /* 0x000fe4000f8e02ff */
[----:B------:R-:W-:Y:S02]  /*44c0*/  @UP1 USHF.R.U32.HI UR7, URZ, UR23, UR5 ;  /* 0x00000017ff071299 */ /* 0x000fe40008011605 */
[----:B------:R-:W-:Y:S02]  /*44d0*/  USEL UR5, UR14, UR12, !UP0 ;  /* 0x0000000c0e057287 */ /* 0x000fe4000c000000 */
[----:B------:R-:W-:Y:S02]  /*44e0*/  UIMAD.WIDE.U32 UR10, UR6, UR22, URZ ;  /* 0x00000016060a72a5 */ /* 0x000fe4000f8e00ff */
[----:B------:R-:W-:Y:S02]  /*44f0*/  UIMAD UR8, UR42, UR7, URZ ;  /* 0x000000072a0872a4 */ /* 0x000fe4000f8e02ff */
[----:B------:R-:W-:Y:S03]  /*4500*/  UISETP.GE.AND UP0, UPT, UR6, UR4, UPT ;  /* 0x000000040600728c */ /* 0x000fe6000bf06270 */
[----:B------:R-:W-:Y:S01]  /*4510*/  UMOV UR4, UR11 ;  /* 0x0000000b00047c82 */ /* 0x000fe20008000000 */
[----:B------:R-:W-:Y:S02]  /*4520*/  UISETP.GE.OR UP0, UPT, UR5, UR8, UP0 ;  /* 0x000000080500728c */ /* 0x000fe40008706670 */
[----:B------:R-:W-:Y:S02]  /*4530*/  USHF.R.U32.HI UR4, URZ, UR23, UR4 ;  /* 0x00000017ff047299 */ /* 0x000fe40008011604 */
[----:B------:R-:W-:Y:S02]  /*4540*/  UIMAD.WIDE.U32 UR8, UR5, UR22, URZ ;  /* 0x00000016050872a5 */ /* 0x000fe4000f8e00ff */
[----:B------:R-:W-:Y:S04]  /*4550*/  USEL UR10, UR6, UR4, !UP1 ;  /* 0x00000004060a7287 */ /* 0x000fe8000c800000 */
[----:B------:R-:W-:Y:S01]  /*4560*/  UIADD3 UR11, UPT, UPT, -UR10, URZ, URZ ;  /* 0x000000ff0a0b7290 */ /* 0x000fe2000fffe1ff */
[----:B------:R-:W-:Y:S02]  /*4570*/  @!UP0 UMOV UR4, UR9 ;  /* 0x0000000900048c82 */ /* 0x000fe40008000000 */
[----:B------:R-:W-:Y:S02]  /*4580*/  @!UP0 USHF.R.U32.HI UR4, URZ, UR23, UR4 ;  /* 0x00000017ff048299 */ /* 0x000fe40008011604 */
[----:B------:R-:W-:Y:S02]  /*4590*/  UIMAD UR8, UR42, UR11, UR6 ;  /* 0x0000000b2a0872a4 */ /* 0x000fe4000f8e0206 */
[----:B------:R-:W-:Y:S02]  /*45a0*/  @!UP0 USEL UR4, UR5, UR4, !UP1 ;  /* 0x0000000405048287 */ /* 0x000fe4000c800000 */
[----:B------:R-:W-:Y:S02]  /*45b0*/  UISETP.NE.AND UP1, UPT, UR20, URZ, UPT ;  /* 0x000000ff1400728c */ /* 0x000fe4000bf25270 */
[----:B------:R-:W-:Y:S02]  /*45c0*/  @!UP0 UIMAD UR8, UR7, UR8, UR4 ;  /* 0x00000008070882a4 */ /* 0x000fe4000f8e0204 */
[----:B------:R-:W-:Y:S02]  /*45d0*/  @!UP0 UIADD3 UR9, UPT, UPT, UR10, -UR4, URZ ;  /* 0x800000040a098290 */ /* 0x000fe4000fffe0ff */
[----:B------:R-:W-:Y:S02]  /*45e0*/  UIADD3 UR4, UPT, UPT, -UR5, URZ, URZ ;  /* 0x000000ff05047290 */ /* 0x000fe4000fffe1ff */
[----:B------:R-:W-:Y:S02]  /*45f0*/  UIADD3 UR7, UPT, UPT, -UR6, URZ, URZ ;  /* 0x000000ff06077290 */ /* 0x000fe4000fffe1ff */
[----:B------:R-:W-:Y:S02]  /*4600*/  @!UP0 UIMAD UR6, UR9, UR42, UR5 ;  /* 0x0000002a090682a4 */ /* 0x000fe4000f8e0205 */
[----:B------:R-:W-:Y:S02]  /*4610*/  UIMAD UR14, UR15, UR4, UR14 ;  /* 0x000000040f0e72a4 */ /* 0x000fe4000f8e020e */
[----:B------:R-:W-:Y:S01]  /*4620*/  UIMAD UR13, UR46, UR7, UR13 ;  /* 0x000000072e0d72a4 */ /* 0x000fe2000f8e020d */
[----:B------:R-:W-:Y:S02]  /*4630*/  @!UP0 UMOV UR5, UR8 ;  /* 0x0000000800058c82 */ /* 0x000fe40008000000 */
[----:B------:R-:W-:Y:S02]  /*4640*/  UIMAD UR14, UR5, UR15, UR14 ;  /* 0x0000000f050e72a4 */ /* 0x000fe4000f8e020e */
[----:B------:R-:W-:Y:S11]  /*4650*/  UIMAD UR13, UR6, UR46, UR13 ;  /* 0x0000002e060d72a4 */ /* 0x000ff6000f8e020d */
[----:B------:R-:W-:Y:S01]  /*4660*/  @!UPT UIADD3 URZ, UPT, UPT, URZ, URZ, URZ ;  /* 0x000000fffffff290 */ /* 0x000fe2000fffe0ff */
.L_x_77:
[----:B------:R-:W2:Y:S01]  /*4670*/  @!UP3 LDCU.128 UR8, c[0x0][0xb10] ;  /* 0x00016200ff08b7ac */ /* 0x000ea20008000c00 */
[----:B------:R-:W-:Y:S02]  /*4680*/  ISETP.NE.U32.AND P0, PT, RZ, UR38, PT ;  /* 0x00000026ff007c0c */ /* 0x000fe4000bf05070 */
[----:B------:R-:W-:Y:S02]  /*4690*/  SHF.L.U32 R4, R11, 0x1f, RZ ;  /* 0x0000001f0b047819 */ /* 0x000fe400000006ff */
[----:B------:R-:W-:Y:S01]  /*46a0*/  ISETP.NE.AND.EX P0, PT, RZ, UR39, PT, P0 ;  /* 0x00000027ff007c0c */ /* 0x000fe2000bf05300 */
[----:B------:R-:W4:Y:S01]  /*46b0*/  @!UP3 LDCU UR5, c[0x0][0xb0c] ;  /* 0x00016180ff05b7ac */ /* 0x000f220008000800 */
[----:B------:R-:W-:Y:S02]  /*46c0*/  USHF.L.U32 UR35, UR30, 0x6, URZ ;  /* 0x000000061e237899 */ /* 0x000fe400080006ff */
[----:B------:R-:W-:Y:S02]  /*46d0*/  USHF.L.U32 UR34, UR31, 0x7, URZ ;  /* 0x000000071f227899 */ /* 0x000fe400080006ff */
[----:B--2---:R-:W-:Y:S07]  /*46e0*/  UIMAD.WIDE.U32 UR6, UR14, UR8, URZ ;  /* 0x000000080e0672a5 */ /* 0x004fee000f8e00ff */
[----:B------:R-:W-:Y:S01]  /*46f0*/  @!UP3 UMOV UR4, UR7 ;  /* 0x000000070004bc82 */ /* 0x000fe20008000000 */
[----:B----4-:R-:W-:Y:S02]  /*4700*/  @!UP3 UISETP.NE.AND UP0, UPT, UR5, 0x1, UPT ;  /* 0x000000010500b88c */ /* 0x010fe4000bf05270 */
[----:B------:R-:W-:Y:S02]  /*4710*/  @!UP3 USHF.R.U32.HI UR4, URZ, UR9, UR4 ;  /* 0x00000009ff04b299 */ /* 0x000fe40008011604 */
[----:B------:R-:W-:Y:S02]  /*4720*/  UIMAD.WIDE.U32 UR6, UR13, UR11, URZ ;  /* 0x0000000b0d0672a5 */ /* 0x000fe4000f8e00ff */
[----:B------:R-:W-:Y:S02]  /*4730*/  @!UP3 USEL UR8, UR14, UR4, !UP0 ;  /* 0x000000040e08b287 */ /* 0x000fe4000c000000 */
[----:B------:R-:W-:Y:S03]  /*4740*/  @!UP3 UISETP.NE.AND UP0, UPT, UR10, 0x1, UPT ;  /* 0x000000010a00b88c */ /* 0x000fe6000bf05270 */
[----:B------:R-:W-:Y:S02]  /*4750*/  @!UP3 UMOV UR6, UR7 ;  /* 0x000000070006bc82 */ /* 0x000fe40008000000 */
[----:B------:R-:W2:Y:S02]  /*4760*/  @!UP3 LDCU UR4, c[0x0][0xb20] ;  /* 0x00016400ff04b7ac */ /* 0x000ea40008000800 */
[----:B--2---:R-:W-:Y:S04]  /*4770*/  @!UP3 USHF.R.U32.HI UR6, URZ, UR4, UR6 ;  /* 0x00000004ff06b299 */ /* 0x004fe80008011606 */
[----:B------:R-:W-:Y:S04]  /*4780*/  @!UP3 USEL UR6, UR13, UR6, !UP0 ;  /* 0x000000060d06b287 */ /* 0x000fe8000c000000 */
[----:B------:R-:W-:Y:S02]  /*4790*/  @!UP3 UIADD3 UR4, UPT, UPT, -UR8, UR6, URZ ;  /* 0x000000060804b290 */ /* 0x000fe4000fffe1ff */
[----:B------:R-:W-:Y:S02]  /*47a0*/  @!UP3 UIADD3 UR6, UPT, UPT, UR8, -UR6, URZ ;  /* 0x800000060806b290 */ /* 0x000fe4000fffe0ff */
[----:B------:R-:W-:Y:S02]  /*47b0*/  @!UP3 UIMAD UR14, UR4, UR5, UR14 ;  /* 0x00000005040eb2a4 */ /* 0x000fe4000f8e020e */
[----:B------:R-:W-:Y:S01]  /*47c0*/  @!UP3 UIMAD UR13, UR6, UR10, UR13 ;  /* 0x0000000a060db2a4 */ /* 0x000fe2000f8e020d */
[----:B------:R-:W-:Y:S11]  /*47d0*/  BRA.U UP4, `(.L_x_78) ;  /* 0x0000000104107547 */ /* 0x000ff6000b800000 */
[----:B------:R-:W-:Y:S04]  /*47e0*/  MOV R2, UR41 ;  /* 0x0000002900027c02 */ /* 0x000fe80008000f00 */
[----:B------:R-:W-:Y:S04]  /*47f0*/  SHF.L.U32 R2, R2, 0x1f, RZ ;  /* 0x0000001f02027819 */ /* 0x000fe800000006ff */
[----:B------:R-:W2:Y:S02]  /*4800*/  SYNCS.PHASECHK.TRANS64.TRYWAIT P1, [UR21+0x98], R2 ;  /* 0x00009802ff0075a7 */ /* 0x000ea40008021115 */
[----:B--2---:R-:W-:Y:S05]  /*4810*/  @!P1 BRA `(.L_x_79) ;  /* 0x0000004400709947 */ /* 0x004fea0003800000 */
.L_x_78:
[----:B------:R-:W-:Y:S05]  /*4820*/  BRA.U !UP6, `(.L_x_80) ;  /* 0x000000010e387547 */ /* 0x000fea000b800000 */
[----:B------:R-:W-:Y:S01]  /*4830*/  UPLOP3.LUT UP1, UPT, UPT, UPT, UP5, 0x80, 0x8 ;  /* 0x000000000008789c */ /* 0x000fe20003f2f050 */
[----:B-1----:R-:W-:Y:S01]  /*4840*/  HFMA2 R0, -RZ, RZ, 0, 5.9604644775390625e-08 ;  /* 0x00000001ff007431 */ /* 0x002fe200000001ff */
[----:B------:R-:W1:Y:S01]  /*4850*/  LDCU.64 UR8, c[0x0][0x358] ;  /* 0x00006b00ff0877ac */ /* 0x000e620008000a00 */
[----:B------:R-:W-:Y:S03]  /*4860*/  IMAD.MOV.U32 R45, RZ, RZ, 0x1 ;  /* 0x00000001ff2d7424 */ /* 0x000fe600078e00ff */
[----:B------:R-:W-:Y:S05]  /*4870*/  PLOP3.LUT P1, PT, PT, PT, UP1, 0x80, 0x8 ;  /* 0x000000000008781c */ /* 0x000fea0003f2f018 */
[----:B------:R-:W2:Y:S01]  /*4880*/  @UP1 LDCU.64 UR4, c[0x0][0x888] ;  /* 0x00011100ff0417ac */ /* 0x000ea20008000a00 */
[----:B------:R-:W-:Y:S07]  /*4890*/  @UP1 UIMAD UR6, UR36, UR38, URZ ;  /* 0x00000026240612a4 */ /* 0x000fee000f8e02ff */
[----:B------:R-:W-:Y:S01]  /*48a0*/  @!P1 PRMT R45, R0, 0x7610, R45 ;  /* 0x00007610002d9816 */ /* 0x000fe2000000002d */
[----:B--2---:R-:W-:Y:S06]  /*48b0*/  @UP1 UIMAD.WIDE UR4, UR6, 0x4, UR4 ;  /* 0x00000004060418a5 */ /* 0x004fec000f8e0204 */
[----:B------:R-:W-:Y:S01]  /*48c0*/  IMAD.U32 R6, RZ, RZ, UR4 ;  /* 0x00000004ff067e24 */ /* 0x000fe2000f8e00ff */
[----:B------:R-:W-:Y:S04]  /*48d0*/  MOV R7, UR5 ;  /* 0x0000000500077c02 */ /* 0x000fe80008000f00 */
[----:B------:R-:W2:Y:S01]  /*48e0*/  @!UP1 LDCU UR4, c[0x0][0x880] ;  /* 0x00011000ff0497ac */ /* 0x000ea20008000800 */
[----:B-1---5:R4:W5:Y:S02]  /*48f0*/  @P1 LDG.E R27, desc[UR8][R6.64] ;  /* 0x00000008061b1981 */ /* 0x022964000c1e1900 */
[----:B--2-4-:R-:W-:Y:S07]  /*4900*/  @!P1 IMAD.U32 R27, RZ, RZ, UR4 ;  /* 0x00000004ff1b9e24 */ /* 0x014fee000f8e00ff */
.L_x_80:
[----:B-----5:R-:W-:Y:S01]  /*4910*/  @!P0 FSETP.EQ.AND P2, PT, R27, RZ, PT ;  /* 0x000000ff1b00820b */ /* 0x020fe20003f42000 */
[----:B------:R-:W-:Y:S01]  /*4920*/  @!UPT UIADD3 URZ, UPT, UPT, URZ, URZ, URZ ;  /* 0x000000fffffff290 */ /* 0x000fe2000fffe0ff */
[----:B------:R-:W-:Y:S11]  /*4930*/  @!P0 BRA `(.L_x_81) ;  /* 0x0000000000148947 */ /* 0x000ff60003800000 */
[----:B------:R-:W-:Y:S02]  /*4940*/  LOP3.LUT P0, RZ, R45, 0xff, RZ, 0xc0, !PT ;  /* 0x000000ff2dff7812 */ /* 0x000fe4000780c0ff */
[----:B------:R-:W-:Y:S04]  /*4950*/  PLOP3.LUT P2, PT, PT, PT, UP1, 0x80, 0x8 ;  /* 0x000000000008781c */ /* 0x000fe80003f4f018 */
[----:B------:R-:W-:Y:S07]  /*4960*/  PLOP3.LUT P2, PT, P2, PT, PT, 0x8, 0x80 ;  /* 0x000000000080781c */ /* 0x000fee000174e170 */
[----:B------:R-:W-:Y:S11]  /*4970*/  @P0 FSETP.EQ.AND P2, PT, R27, RZ, PT ;  /* 0x000000ff1b00020b */ /* 0x000ff60003f42000 */
[----:B------:R-:W-:Y:S02]  /*4980*/  @!UPT UIADD3 URZ, UPT, UPT, URZ, URZ, URZ ;  /* 0x000000fffffff290 */ /* 0x000fe4000fffe0ff */
.L_x_81:
[----:B------:R-:W2:Y:S01]  /*4990*/  SYNCS.PHASECHK.TRANS64.TRYWAIT P0, [UR21+0x70], R4 ;  /* 0x00007004ff0075a7 */ /* 0x000ea20008001115 */
[----:B------:R-:W-:Y:S04]  /*49a0*/  ELECT P1, URZ, PT ;  /* 0x0000000000ff782f */ /* 0x000fe80003820000 */
[----:B------:R-:W-:Y:S01]  /*49b0*/  PLOP3.LUT P1, PT, P2, P1, PT, 0xf2, 0x2f ;  /* 0x00000000002f781c */ /* 0x000fe20001723e72 */
[----:B------:R-:W-:Y:S01]  /*49c0*/  @!UPT UIADD3 URZ, UPT, UPT, URZ, URZ, URZ ;  /* 0x000000fffffff290 */ /* 0x000fe2000fffe0ff */
[----:B--2---:R-:W-:Y:S11]  /*49d0*/  @!P0 BRA `(.L_x_82) ;  /* 0x0000004400188947 */ /* 0x004ff60003800000 */
.L_x_171:
[----:B-1----:R-:W-:Y:S01]  /*49e0*/  @!P1 IADD3 R2, P0, PT, R12, 0x580, RZ ;  /* 0x000005800c029810 */ /* 0x002fe20007f1e0ff */
[----:B------:R-:W-:Y:S01]  /*49f0*/  VOTEU.ALL UP0, P1 ;  /* 0x0000000000ff7886 */ /* 0x000fe20000800000 */
[----:B------:R-:W-:Y:S01]  /*4a00*/  UMOV UR6, 0x0 ;  /* 0x0000000000067882 */ /* 0x000fe20000000000 */
[----:B------:R-:W-:Y:S01]  /*4a10*/  UMOV UR7, 0x10000000 ;  /* 0x1000000000077882 */ /* 0x000fe20000000000 */
[----:B------:R-:W-:Y:S01]  /*4a20*/  @!P1 R2UR UR5, R2 ;  /* 0x00000000020592ca */ /* 0x000fe200000e0000 */
[----:B------:R-:W-:Y:S01]  /*4a30*/  @!P1 IMAD.X R0, RZ, RZ, R13, P0 ;  /* 0x000000ffff009224 */ /* 0x000fe200000e060d */
[----:B------:R-:W-:Y:S01]  /*4a40*/  @!UP0 UIADD3 UR32, UPT, UPT, UR21, 0x200, URZ ;  /* 0x0000020015208890 */ /* 0x000fe2000fffe0ff */
[----:B------:R-:W-:Y:S03]  /*4a50*/  VOTEU.ALL UP0, P1 ;  /* 0x0000000000ff7886 */ /* 0x000fe60000800000 */
[----:B------:R-:W-:Y:S01]  /*4a60*/  @!P1 R2UR UR4, R0 ;  /* 0x00000000000492ca */ /* 0x000fe200000e0000 */
[----:B------:R-:W-:Y:S06]  /*4a70*/  @!P1 IMAD.MOV.U32 R0, RZ, RZ, 0x1000 ;  /* 0x00001000ff009424 */ /* 0x000fec00078e00ff */
[----:B------:R-:W-:Y:S06]  /*4a80*/  IMAD.U32 R6, RZ, RZ, UR5 ;  /* 0x00000005ff067e24 */ /* 0x000fec000f8e00ff */
[----:B------:R-:W-:Y:S01]  /*4a90*/  IMAD.U32 R7, RZ, RZ, UR4 ;  /* 0x00000004ff077e24 */ /* 0x000fe2000f8e00ff */
[----:B------:R-:W-:Y:S04]  /*4aa0*/  @!P1 R2UR UR4, R6 ;  /* 0x00000000060492ca */ /* 0x000fe800000e0000 */
[----:B------:R-:W-:Y:S11]  /*4ab0*/  @!P1 R2UR UR5, R7 ;  /* 0x00000000070592ca */ /* 0x000ff600000e0000 */
[----:B------:R-:W-:Y:S02]  /*4ac0*/  @!UPT UIADD3 URZ, UPT, UPT, URZ, URZ, URZ ;  /* 0x000000fffffff290 */ /* 0x000fe4000fffe0ff */
[----:B------:R1:W-:Y:S01]  /*4ad0*/  @!UP0 UTMALDG.3D [UR32], [UR4], desc[UR6] ;  /* 0x00000620040085b4 */ /* 0x0003e20008011000 */
[----:B------:R1:W-:Y:S01]  /*4ae0*/  @!P1 SYNCS.ARRIVE.TRANS64.RED.A0TR RZ, [UR21+0x50], R0 ;  /* 0x00005000ffff99a7 */ /* 0x0003e20008300415 */
[----:B------:R-:W-:Y:S01]  /*4af0*/  SYNCS.ARRIVE.TRANS64.RED.A1T0 RZ, [UR50], RZ ;  /* 0x000000ffffff79a7 */ /* 0x000fe20008100432 */
[----:B------:R-:W2:Y:S02]  /*4b00*/  SYNCS.PHASECHK.TRANS64.TRYWAIT P0, [UR21+0x78], R4 ;  /* 0x00007804ff0075a7 */ /* 0x000ea40008001115 */
[----:B-12---:R-:W-:Y:S05]  /*4b10*/  @!P0 BRA `(.L_x_83) ;  /* 0x0000004000e08947 */ /* 0x006fea0003800000 */
.L_x_173:
[----:B------:R-:W-:Y:S01]  /*4b20*/  @!P1 IADD3 R2, P0, PT, R12, 0x580, RZ ;  /* 0x000005800c029810 */ /* 0x000fe20007f1e0ff */
[----:B------:R-:W-:Y:S01]  /*4b30*/  VOTEU.ALL UP0, P1 ;  /* 0x0000000000ff7886 */ /* 0x000fe20000800000 */
[----:B------:R-:W-:Y:S01]  /*4b40*/  UMOV UR6, 0x0 ;  /* 0x0000000000067882 */ /* 0x000fe20000000000 */
[----:B------:R-:W-:Y:S01]  /*4b50*/  UMOV UR7, 0x10000000 ;  /* 0x1000000000077882 */ /* 0x000fe20000000000 */
[----:B------:R-:W-:Y:S01]  /*4b60*/  @!P1 R2UR UR5, R2 ;  /* 0x00000000020592ca */ /* 0x000fe200000e0000 */
[----:B-1----:R-:W-:Y:S01]  /*4b70*/  @!P1 IMAD.X R0, RZ, RZ, R13, P0 ;  /* 0x000000ffff009224 */ /* 0x002fe200000e060d */
[----:B------:R-:W-:Y:S02]  /*4b80*/  @!UP0 UIADD3 UR26, UPT, UPT, UR34, 0x20, URZ ;  /* 0x00000020221a8890 */ /* 0x000fe4000fffe0ff */
[----:B------:R-:W-:Y:S02]  /*4b90*/  @!UP0 UIADD3 UR24, UPT, UPT, UR21, 0x1200, URZ ;  /* 0x0000120015188890 */ /* 0x000fe4000fffe0ff */
[----:B------:R-:W-:Y:S01]  /*4ba0*/  @!P1 R2UR UR4, R0 ;  /* 0x00000000000492ca */ /* 0x000fe200000e0000 */
[----:B------:R-:W-:Y:S01]  /*4bb0*/  VOTEU.ALL UP0, P1 ;  /* 0x0000000000ff7886 */ /* 0x000fe20000800000 */
[----:B------:R-:W-:Y:S01]  /*4bc0*/  @!P1 IMAD.MOV.U32 R0, RZ, RZ, 0x1000 ;  /* 0x00001000ff009424 */ /* 0x000fe200078e00ff */
[----:B------:R-:W-:Y:S01]  /*4bd0*/  UMOV UR27, UR35 ;  /* 0x00000023001b7c82 */ /* 0x000fe20008000000 */
[----:B------:R-:W-:Y:S03]  /*4be0*/  UMOV UR28, UR36 ;  /* 0x00000024001c7c82 */ /* 0x000fe60008000000 */
        /* <DEDUP_REMOVED lines=10> */
.L_x_175:
[----:B------:R-:W-:Y:S01]  /*4c90*/  @!P1 IADD3 R2, P0, PT, R12, 0x580, RZ ;  /* 0x000005800c029810 */ /* 0x000fe20007f1e0ff */
[----:B------:R-:W-:Y:S01]  /*4ca0*/  VOTEU.ALL UP0, P1 ;  /* 0x0000000000ff7886 */ /* 0x000fe20000800000 */
[----:B------:R-:W-:Y:S01]  /*4cb0*/  UMOV UR6, 0x0 ;  /* 0x0000000000067882 */ /* 0x000fe20000000000 */
[----:B------:R-:W-:Y:S01]  /*4cc0*/  UMOV UR7, 0x10000000 ;  /* 0x1000000000077882 */ /* 0x000fe20000000000 */
[----:B------:R-:W-:Y:S01]  /*4cd0*/  @!P1 R2UR UR5, R2 ;  /* 0x00000000020592ca */ /* 0x000fe200000e0000 */
[----:B-1----:R-:W-:Y:S01]  /*4ce0*/  @!P1 IMAD.X R0, RZ, RZ, R13, P0 ;  /* 0x000000ffff009224 */ /* 0x002fe200000e060d */
[----:B------:R-:W-:Y:S01]  /*4cf0*/  @!UP0 UIADD3 UR18, UPT, UPT, UR34, 0x40, URZ ;  /* 0x0000004022128890 */ /* 0x000fe2000fffe0ff */
[----:B------:R-:W-:Y:S01]  /*4d00*/  VIADD R10, R10, 0x1 ;  /* 0x000000010a0a7836 */ /* 0x000fe20000000000 */
        /* <DEDUP_REMOVED lines=16> */
.L_x_177:
[----:B------:R-:W-:Y:S01]  /*4e10*/  @!P1 IADD3 R2, P0, PT, R12, 0x580, RZ ;  /* 0x000005800c029810 */ /* 0x000fe20007f1e0ff */
[----:B------:R-:W-:Y:S01]  /*4e20*/  VOTEU.ALL UP0, P1 ;  /* 0x0000000000ff7886 */ /* 0x000fe20000800000 */
[----:B------:R-:W-:Y:S01]  /*4e30*/  UMOV UR6, 0x0 ;  /* 0x0000000000067882 */ /* 0x000fe20000000000 */
[----:B------:R-:W-:Y:S01]  /*4e40*/  UMOV UR7, 0x10000000 ;  /* 0x1000000000077882 */ /* 0x000fe20000000000 */
[----:B------:R-:W-:Y:S01]  /*4e50*/  @!P1 R2UR UR5, R2 ;  /* 0x00000000020592ca */ /* 0x000fe200000e0000 */
[----:B-1----:R-:W-:Y:S01]  /*4e60*/  @!P1 IMAD.X R0, RZ, RZ, R13, P0 ;  /* 0x000000ffff009224 */ /* 0x002fe200000e060d */
[----:B------:R-:W-:Y:S01]  /*4e70*/  @!UP0 UIADD3 UR10, UPT, UPT, UR34, 0x60, URZ ;  /* 0x00000060220a8890 */ /* 0x000fe2000fffe0ff */
[----:B------:R-:W-:Y:S01]  /*4e80*/  R2UR UR18, R47 ;  /* 0x000000002f1272ca */ /* 0x000fe200000e0000 */
[----:B------:R-:W-:Y:S01]  /*4e90*/  @!UP0 UIADD3 UR8, UPT, UPT, UR21, 0x3200, URZ ;  /* 0x0000320015088890 */ /* 0x000fe2000fffe0ff */
[----:B------:R-:W-:Y:S01]  /*4ea0*/  R2UR UR16, R48 ;  /* 0x00000000301072ca */ /* 0x000fe200000e0000 */
[----:B------:R-:W-:Y:S01]  /*4eb0*/  @!UP0 UIADD3 UR9, UPT, UPT, UR21, 0x68, URZ ;  /* 0x0000006815098890 */ /* 0x000fe2000fffe0ff */
[----:B------:R-:W-:Y:S01]  /*4ec0*/  @!P1 R2UR UR4, R0 ;  /* 0x00000000000492ca */ /* 0x000fe200000e0000 */
[----:B------:R-:W-:Y:S01]  /*4ed0*/  VOTEU.ALL UP0, P1 ;  /* 0x0000000000ff7886 */ /* 0x000fe20000800000 */
[----:B------:R-:W-:Y:S01]  /*4ee0*/  UMOV UR11, UR35 ;  /* 0x00000023000b7c82 */ /* 0x000fe20008000000 */
[----:B------:R-:W-:Y:S01]  /*4ef0*/  UMOV UR12, UR36 ;  /* 0x00000024000c7c82 */ /* 0x000fe20008000000 */
[C---:B------:R-:W-:Y:S01]  /*4f00*/  ISETP.NE.AND P0, PT, R10.reuse, 0x2, PT ;  /* 0x000000020a00780c */ /* 0x040fe20003f05270 */
[----:B------:R-:W-:Y:S01]  /*4f10*/  UMOV UR36, UR29 ;  /* 0x0000001d00247c82 */ /* 0x000fe20008000000 */
[----:B------:R-:W-:Y:S01]  /*4f20*/  IMAD.U32 R4, RZ, RZ, UR5 ;  /* 0x00000005ff047e24 */ /* 0x000fe2000f8e00ff */
[----:B------:R-:W-:Y:S01]  /*4f30*/  LOP3.LUT R11, R11, 0x1, RZ, 0x3c, !PT ;  /* 0x000000010b0b7812 */ /* 0x000fe200078e3cff */
[----:B------:R-:W-:Y:S01]  /*4f40*/  UPLOP3.LUT UP4, UPT, UPT, UPT, UPT, 0x80, 0x8 ;  /* 0x000000000008789c */ /* 0x000fe20003f8f070 */
[----:B------:R-:W-:Y:S01]  /*4f50*/  SEL R0, RZ, 0x1, P0 ;  /* 0x00000001ff007807 */ /* 0x000fe20000000000 */
[----:B------:R-:W-:Y:S01]  /*4f60*/  UIADD3 UR31, UPT, UPT, UR13, UR18, URZ ;  /* 0x000000120d1f7290 */ /* 0x000fe2000fffe0ff */
[----:B------:R-:W-:Y:S01]  /*4f70*/  SEL R10, R10, RZ, P0 ;  /* 0x000000ff0a0a7207 */ /* 0x000fe20000000000 */
[----:B------:R-:W-:Y:S01]  /*4f80*/  UIADD3 UR30, UPT, UPT, UR14, UR16, URZ ;  /* 0x000000100e1e7290 */ /* 0x000fe2000fffe0ff */
[----:B------:R-:W-:Y:S01]  /*4f90*/  IMAD.U32 R5, RZ, RZ, UR4 ;  /* 0x00000004ff057e24 */ /* 0x000fe2000f8e00ff */
[----:B------:R-:W-:Y:S02]  /*4fa0*/  @!P1 R2UR UR4, R4 ;  /* 0x00000000040492ca */ /* 0x000fe400000e0000 */
[----:B------:R-:W-:Y:S02]  /*4fb0*/  LOP3.LUT R9, R9, R0, RZ, 0x3c, !PT ;  /* 0x0000000009097212 */ /* 0x000fe400078e3cff */
[----:B------:R-:W-:Y:S11]  /*4fc0*/  @!P1 R2UR UR5, R5 ;  /* 0x00000000050592ca */ /* 0x000ff600000e0000 */
[----:B------:R-:W-:Y:S02]  /*4fd0*/  @!UPT UIADD3 URZ, UPT, UPT, URZ, URZ, URZ ;  /* 0x000000fffffff290 */ /* 0x000fe4000fffe0ff */
[----:B------:R1:W-:Y:S01]  /*4fe0*/  @!UP0 UTMALDG.3D [UR8], [UR4], desc[UR6] ;  /* 0x00000608040085b4 */ /* 0x0003e20008011000 */
[----:B------:R1:W-:Y:S01]  /*4ff0*/  @!P1 SYNCS.ARRIVE.TRANS64.RED.A0TR RZ, [UR21+0x68], R3 ;  /* 0x00006803ffff99a7 */ /* 0x0003e20008300415 */
[----:B------:R-:W-:Y:S01]  /*5000*/  SYNCS.ARRIVE.TRANS64.RED.A1T0 RZ, [UR43], RZ ;  /* 0x000000ffffff79a7 */ /* 0x000fe2000810042b */
[----:B------:R-:W-:Y:S05]  /*5010*/  BRA.U UP2, `(.L_x_86) ;  /* 0xfffffff102587547 */ /* 0x000fea000b83ffff */
[----:B------:R-:W-:-:S04]  /*5020*/  SHF.L.U32 R2, R11, 0x1f, RZ ;  /* 0x0000001f0b027819 */ /* 0x000fc800000006ff */
[----:B------:R-:W2:Y:S02]  /*5030*/  SYNCS.PHASECHK.TRANS64.TRYWAIT P0, [UR21+0x70], R2 ;  /* 0x00007002ff0075a7 */ /* 0x000ea40008001115 */
[----:B--2---:R-:W-:Y:S05]  /*5040*/  @!P0 BRA `(.L_x_87) ;  /* 0x0000003c00dc8947 */ /* 0x004fea0003800000 */
.L_x_179:
[----:B------:R-:W4:Y:S02]  /*5050*/  SYNCS.PHASECHK.TRANS64.TRYWAIT P0, [UR21+0x78], R2 ;  /* 0x00007802ff0075a7 */ /* 0x000f240008001115 */
[----:B----4-:R-:W-:Y:S05]  /*5060*/  @!P0 BRA `(.L_x_88) ;  /* 0x0000003c00ec8947 */ /* 0x010fea0003800000 */
.L_x_181:
[----:B------:R-:W4:Y:S02]  /*5070*/  SYNCS.PHASECHK.TRANS64.TRYWAIT P0, [UR21+0x80], R2 ;  /* 0x00008002ff0075a7 */ /* 0x000f240008001115 */
[----:B----4-:R-:W-:Y:S05]  /*5080*/  @!P0 BRA `(.L_x_89) ;  /* 0x0000003c00fc8947 */ /* 0x010fea0003800000 */
.L_x_183:
[----:B--2---:R-:W-:-:S07]  /*5090*/  MOV R0, UR21 ;  /* 0x0000001500007c02 */ /* 0x004fce0008000f00 */
.L_x_90:
[----:B--2---:R-:W-:-:S04]  /*50a0*/  SHF.L.U32 R2, R11, 0x1f, RZ ;  /* 0x0000001f0b027819 */ /* 0x004fc800000006ff */
[----:B------:R2:W4:Y:S03]  /*50b0*/  SYNCS.PHASECHK.TRANS64.TRYWAIT P0, [R0+URZ+0x88], R2 ;  /* 0x00008802000075a7 */ /* 0x00052600080011ff */
[----:B----4-:R-:W-:Y:S05]  /*50c0*/  @!P0 NANOSLEEP.SYNCS 0x989680 ;  /* 0x009896800000895d */ /* 0x010fea0003900000 */
[----:B------:R-:W4:Y:S02]  /*50d0*/  @!P0 SYNCS.PHASECHK.TRANS64 P0, [R0+URZ+0x88], R2 ;  /* 0x00008802000085a7 */ /* 0x000f2400080010ff */
[----:B-1-34-:R-:W-:Y:S05]  /*50e0*/  @P0 EXIT ;  /* 0x000000000000094d */ /* 0x01afea0003800000 */
[----:B------:R-:W-:Y:S05]  /*50f0*/  BRA `(.L_x_90) ;  /* 0xfffffffc00e87947 */ /* 0x000fea000383ffff */
.L_x_75:
[----:B------:R-:W-:-:S06]  /*5100*/  UISETP.GE.AND UP0, UPT, UR18, 0x4, UPT ;  /* 0x000000041200788c */ /* 0x000fcc000bf06270 */
[----:B------:R-:W-:-:S13]  /*5110*/  PLOP3.LUT P0, PT, PT, PT, UP0, 0x80, 0x8 ;  /* 0x000000000008781c */ /* 0x000fda0003f0f008 */
[----:B-1----:R-:W-:Y:S05]  /*5120*/  @!P0 EXIT ;  /* 0x000000000000894d */ /* 0x002fea0003800000 */
[----:B------:R-:W1:Y:S08]  /*5130*/  S2UR UR4, SR_CgaCtaId ;  /* 0x00000000000479c3 */ /* 0x000e700000008800 */
[----:B------:R-:W-:Y:S01]  /*5140*/  BAR.SYNC.DEFER_BLOCKING 0x6, 0xa0 ;  /* 0x0182800000007b1d */ /* 0x000fe20000010000 */
[C---:B------:R-:W-:Y:S01]  /*5150*/  IMAD.SHL.U32 R3, R57.reuse, 0x20, RZ ;  /* 0x0000002039037824 */ /* 0x040fe200078e00ff */
[C---:B------:R-:W-:Y:S01]  /*5160*/  LOP3.LUT P0, RZ, R57.reuse, 0x4, RZ, 0xc0, !PT ;  /* 0x0000000439ff7812 */ /* 0x040fe2000780c0ff */
[C---:B------:R-:W-:Y:S01]  /*5170*/  IMAD.SHL.U32 R2, R57.reuse, 0x10, RZ ;  /* 0x0000001039027824 */ /* 0x040fe200078e00ff */
[----:B------:R-:W-:Y:S01]  /*5180*/  CS2R R52, SRZ ;  /* 0x0000000000347805 */ /* 0x000fe2000001ff00 */
[----:B------:R-:W-:Y:S01]  /*5190*/  IMAD.SHL.U32 R44, R57, 0x4, RZ ;  /* 0x00000004392c7824 */ /* 0x000fe200078e00ff */
[----:B------:R-:W-:-:S02]  /*51a0*/  UMOV UR44, 0x400 ;  /* 0x00000400002c7882 */ /* 0x000fc40000000000 */
[----:B------:R-:W2:Y:S01]  /*51b0*/  LDC.64 R42, c[0x0][0x8b0] ;  /* 0x00022c00ff2a7b82 */ /* 0x000ea20000000a00 */
[----:B------:R-:W-:Y:S01]  /*51c0*/  LOP3.LUT R4, R3, 0xc0, RZ, 0xc0, !PT ;  /* 0x000000c003047812 */ /* 0x000fe200078ec0ff */
[----:B------:R-:W-:Y:S01]  /*51d0*/  IMAD.U32 R23, R57, 0x10000, RZ ;  /* 0x0001000039177824 */ /* 0x000fe200078e00ff */
[----:B------:R-:W-:Y:S01]  /*51e0*/  LOP3.LUT R2, R2, 0x600, RZ, 0xc0, !PT ;  /* 0x0000060002027812 */ /* 0x000fe200078ec0ff */
[----:B------:R-:W-:Y:S01]  /*51f0*/  IMAD.MOV.U32 R56, RZ, RZ, 0x20 ;  /* 0x00000020ff387424 */ /* 0x000fe200078e00ff */
[----:B------:R-:W-:Y:S01]  /*5200*/  LOP3.LUT R44, R4, 0x18, R44, 0xf8, !PT ;  /* 0x00000018042c7812 */ /* 0x000fe200078ef82c */
[----:B------:R-:W-:Y:S01]  /*5210*/  IMAD.MOV.U32 R55, RZ, RZ, 0x1 ;  /* 0x00000001ff377424 */ /* 0x000fe200078e00ff */
[----:B------:R-:W-:Y:S01]  /*5220*/  SHF.R.U32.HI R4, RZ, 0x1, R57 ;  /* 0x00000001ff047819 */ /* 0x000fe20000011639 */
[----:B------:R-:W3:Y:S01]  /*5230*/  LDC.64 R40, c[0x0][0x8a8] ;  /* 0x00022a00ff287b82 */ /* 0x000ee20000000a00 */
[--C-:B------:R-:W-:Y:S01]  /*5240*/  LOP3.LUT R2, R2, 0x20, R3.reuse, 0xf8, !PT ;  /* 0x0000002002027812 */ /* 0x100fe200078ef803 */
[----:B------:R-:W-:Y:S01]  /*5250*/  IMAD.MOV.U32 R22, RZ, RZ, RZ ;  /* 0x000000ffff167224 */ /* 0x000fe200078e00ff */
[----:B------:R-:W-:Y:S01]  /*5260*/  LOP3.LUT R23, R23, 0x600000, RZ, 0xc0, !PT ;  /* 0x0060000017177812 */ /* 0x000fe200078ec0ff */
[----:B------:R-:W-:Y:S01]  /*5270*/  IMAD.MOV.U32 R54, RZ, RZ, RZ ;  /* 0x000000ffff367224 */ /* 0x000fe200078e00ff */
[----:B------:R-:W-:Y:S01]  /*5280*/  LOP3.LUT R44, R44, 0x8, R4, 0x78, !PT ;  /* 0x000000082c2c7812 */ /* 0x000fe200078e7804 */
[----:B------:R-:W4:Y:S01]  /*5290*/  LDCU UR59, c[0x0][0x370] ;  /* 0x00006e00ff3b77ac */ /* 0x000f220008000800 */
[----:B------:R-:W-:-:S02]  /*52a0*/  LOP3.LUT R2, R2, 0x100, R3, 0xf8, !PT ;  /* 0x0000010002027812 */ /* 0x000fc400078ef803 */
[----:B------:R-:W-:Y:S01]  /*52b0*/  LOP3.LUT R57, R57, 0x60, RZ, 0xc0, !PT ;  /* 0x0000006039397812 */ /* 0x000fe200078ec0ff */
[----:B-1----:R-:W-:Y:S01]  /*52c0*/  ULEA UR44, UR4, UR44, 0x18 ;  /* 0x0000002c042c7291 */ /* 0x002fe2000f8ec0ff */
[----:B------:R-:W-:Y:S01]  /*52d0*/  LOP3.LUT R44, R2, R44, RZ, 0xfc, !PT ;  /* 0x0000002c022c7212 */ /* 0x000fe200078efcff */
[----:B------:R-:W1:Y:S01]  /*52e0*/  LDCU UR43, c[0x0][0xb0c] ;  /* 0x00016180ff2b77ac */ /* 0x000e620008000800 */
[----:B------:R-:W-:Y:S01]  /*52f0*/  SEL R56, R56, 0xffffffe0, !P0 ;  /* 0xffffffe038387807 */ /* 0x000fe20004000000 */
[----:B------:R-:W-:Y:S01]  /*5300*/  UIADD3 UR4, UPT, UPT, UR44, 0x200, URZ ;  /* 0x000002002c047890 */ /* 0x000fe2000fffe0ff */
[----:B------:R-:W1:Y:S04]  /*5310*/  LDCU UR39, c[0x0][0xb30] ;  /* 0x00016600ff2777ac */ /* 0x000e680008000800 */
[----:B------:R-:W4:Y:S01]  /*5320*/  LDS R0, [UR44+0x150] ;  /* 0x0001502cff007984 */ /* 0x000f220008000800 */
[----:B------:R-:W-:Y:S01]  /*5330*/  IMAD.U32 R50, RZ, RZ, UR4 ;  /* 0x00000004ff327e24 */ /* 0x000fe2000f8e00ff */
[----:B------:R-:W1:Y:S01]  /*5340*/  LDCU.64 UR56, c[0x0][0x888] ;  /* 0x00011100ff3877ac */ /* 0x000e620008000a00 */
[----:B------:R-:W1:Y:S01]  /*5350*/  LDCU.64 UR40, c[0x0][0xb28] ;  /* 0x00016500ff2877ac */ /* 0x000e620008000a00 */
[----:B------:R-:W1:Y:S01]  /*5360*/  LDCU.64 UR62, c[0x0][0x890] ;  /* 0x00011200ff3e77ac */ /* 0x000e620008000a00 */
[----:B------:R-:W1:Y:S01]  /*5370*/  LDCU.128 UR52, c[0x0][0xb10] ;  /* 0x00016200ff3477ac */ /* 0x000e620008000c00 */
[----:B------:R-:W1:Y:S01]  /*5380*/  LDCU UR58, c[0x0][0x374] ;  /* 0x00006e80ff3a77ac */ /* 0x000e620008000800 */
[----:B------:R-:W-:Y:S01]  /*5390*/  UMOV UR47, URZ ;  /* 0x000000ff002f7c82 */ /* 0x000fe20008000000 */
[----:B------:R-:W-:Y:S01]  /*53a0*/  UMOV UR46, URZ ;  /* 0x000000ff002e7c82 */ /* 0x000fe20008000000 */
[----:B-1234-:R-:W-:-:S07]  /*53b0*/  IMAD.IADD R23, R0, 0x1, R23 ;  /* 0x0000000100177824 */ /* 0x01efce00078e0217 */
.L_x_134:
[C---:B------:R-:W-:Y:S02]  /*53c0*/  LEA R3, R52.reuse, UR44, 0x3 ;  /* 0x0000002c34037c11 */ /* 0x040fe4000f8e18ff */
[----:B------:R-:W-:Y:S02]  /*53d0*/  SHF.L.U32 R0, R53, 0x1f, RZ ;  /* 0x0000001f35007819 */ /* 0x000fe400000006ff */
[----:B-1----:R-:W-:Y:S02]  /*53e0*/  LEA R4, R52, UR44, 0x4 ;  /* 0x0000002c34047c11 */ /* 0x002fe4000f8e20ff */
[----:B------:R-:W1:Y:S02]  /*53f0*/  SYNCS.PHASECHK.TRANS64.TRYWAIT P0, [R3+URZ+0xa0], R0 ;  /* 0x0000a000030075a7 */ /* 0x000e6400080011ff */
[----:B-12---:R-:W-:Y:S05]  /*5400*/  @!P0 BRA `(.L_x_91) ;  /* 0x0000003c00348947 */ /* 0x006fea0003800000 */
.L_x_184:
[----:B------:R-:W2:Y:S01]  /*5410*/  LDS.128 R4, [R4+0x130] ;  /* 0x0001300004047984 */ /* 0x000ea20000000c00 */
[----:B------:R-:W-:Y:S01]  /*5420*/  UISETP.GE.AND UP0, UPT, UR42, 0x1, UPT ;  /* 0x000000012a00788c */ /* 0x000fe2000bf06270 */
[----:B------:R-:W-:Y:S01]  /*5430*/  @!PT LDS RZ, [RZ] ;  /* 0x00000000fffff984 */ /* 0x000fe20000000800 */
[----:B------:R-:W-:Y:S01]  /*5440*/  @!PT LDS RZ, [RZ] ;  /* 0x00000000fffff984 */ /* 0x000fe20000000800 */
[----:B------:R-:W-:Y:S01]  /*5450*/  @!PT LDS RZ, [RZ] ;  /* 0x00000000fffff984 */ /* 0x000fe20000000800 */
[----:B------:R-:W-:Y:S01]  /*5460*/  @!PT LDS RZ, [RZ] ;  /* 0x00000000fffff984 */ /* 0x000fe20000000800 */
[----:B------:R3:W-:Y:S06]  /*5470*/  MEMBAR.ALL.CTA ;  /* 0x0000000000007992 */ /* 0x0007ec0000008000 */
[----:B---3--:R-:W3:Y:S01]  /*5480*/  FENCE.VIEW.ASYNC.S ;  /* 0x00000000000073c6 */ /* 0x008ee20000000000 */
[----:B--2---:R-:W-:Y:S11]  /*5490*/  LOP3.LUT P0, RZ, R6, 0x1, RZ, 0xc0, !PT ;  /* 0x0000000106ff7812 */ /* 0x004ff6000780c0ff */
[----:B------:R-:W-:Y:S02]  /*54a0*/  @!UPT UIADD3 URZ, UPT, UPT, URZ, URZ, URZ ;  /* 0x000000fffffff290 */ /* 0x000fe4000fffe0ff */
[----:B---3--:R-:W-:Y:S01]  /*54b0*/  VOTEU.ANY UP1, P0 ;  /* 0x0000000000ff7886 */ /* 0x008fe20000020100 */
[----:B------:R-:W-:Y:S01]  /*54c0*/  PLOP3.LUT P0, PT, PT, PT, UP1, 0x80, 0x8 ;  /* 0x000000000008781c */ /* 0x000fe20003f0f018 */
[----:B------:R-:W-:Y:S11]  /*54d0*/  UP2UR UR61, UPR, URZ, 0x2 ;  /* 0x00000002ff3d7883 */ /* 0x000ff60008000000 */
[----:B------:R-:W-:Y:S01]  /*54e0*/  @!UPT UIADD3 URZ, UPT, UPT, URZ, URZ, URZ ;  /* 0x000000fffffff290 */ /* 0x000fe2000fffe0ff */
        /* <DEDUP_REMOVED lines=13> */
[----:B------:R-:W2:Y:S01]  /*55c0*/  LDCU UR12, c[0x0][0xb20] ;  /* 0x00016400ff0c77ac */ /* 0x000ea20008000800 */
[----:B------:R-:W-:Y:S02]  /*55d0*/  UIMAD.WIDE.U32 UR4, UR58, UR55, URZ ;  /* 0x000000373a0472a5 */ /* 0x000fe4000f8e00ff */
[----:B------:R-:W-:Y:S02]  /*55e0*/  UIMAD.WIDE.U32 UR6, UR59, UR52, URZ ;  /* 0x000000343b0672a5 */ /* 0x000fe4000f8e00ff */
[----:B------:R-:W-:Y:S02]  /*55f0*/  UISETP.NE.AND UP0, UPT, UR54, 0x1, UPT ;  /* 0x000000013600788c */ /* 0x000fe4000bf05270 */
[----:B------:R-:W-:Y:S02]  /*5600*/  UIMAD.WIDE.U32 UR8, UR37, UR55, URZ ;  /* 0x00000037250872a5 */ /* 0x000fe4000f8e00ff */
[----:B------:R-:W-:Y:S02]  /*5610*/  UIMAD.WIDE.U32 UR10, UR38, UR52, URZ ;  /* 0x00000034260a72a5 */ /* 0x000fe4000f8e00ff */
[----:B------:R-:W-:Y:S02]  /*5620*/  UISETP.NE.AND UP1, UPT, UR43, 0x1, UPT ;  /* 0x000000012b00788c */ /* 0x000fe4000bf25270 */
[----:B------:R-:W-:Y:S01]  /*5630*/  UISETP.NE.AND UP2, UPT, UR42, 0x1, UPT ;  /* 0x000000012a00788c */ /* 0x000fe2000bf45270 */
[----:B------:R-:W-:Y:S02]  /*5640*/  UMOV UR4, UR5 ;  /* 0x0000000500047c82 */ /* 0x000fe40008000000 */
[----:B--2---:R-:W-:Y:S03]  /*5650*/  USHF.R.U32.HI UR5, URZ, UR12, UR4 ;  /* 0x0000000cff057299 */ /* 0x004fe60008011604 */
[----:B------:R-:W-:Y:S02]  /*5660*/  UMOV UR4, UR7 ;  /* 0x0000000700047c82 */ /* 0x000fe40008000000 */
[----:B------:R-:W-:Y:S02]  /*5670*/  USHF.R.U32.HI UR7, URZ, UR53, UR4 ;  /* 0x00000035ff077299 */ /* 0x000fe40008011604 */
[----:B------:R-:W-:Y:S02]  /*5680*/  USEL UR4, UR58, UR5, !UP0 ;  /* 0x000000053a047287 */ /* 0x000fe4000c000000 */
[----:B------:R-:W-:Y:S01]  /*5690*/  USEL UR7, UR59, UR7, !UP1 ;  /* 0x000000073b077287 */ /* 0x000fe2000c800000 */
[----:B------:R-:W-:Y:S01]  /*56a0*/  UMOV UR5, UR9 ;  /* 0x0000000900057c82 */ /* 0x000fe20008000000 */
[----:B------:R-:W-:Y:S02]  /*56b0*/  UIMAD.WIDE.U32 UR8, UR4, UR40, URZ ;  /* 0x00000028040872a5 */ /* 0x000fe4000f8e00ff */
[----:B------:R-:W-:Y:S03]  /*56c0*/  USHF.R.U32.HI UR6, URZ, UR12, UR5 ;  /* 0x0000000cff067299 */ /* 0x000fe60008011605 */
[----:B------:R-:W-:Y:S01]  /*56d0*/  UMOV UR5, UR11 ;  /* 0x0000000b00057c82 */ /* 0x000fe20008000000 */
[----:B------:R-:W-:Y:S02]  /*56e0*/  UIMAD.WIDE.U32 UR10, UR7, UR40, URZ ;  /* 0x00000028070a72a5 */ /* 0x000fe4000f8e00ff */
[----:B------:R-:W-:Y:S02]  /*56f0*/  USHF.R.U32.HI UR12, URZ, UR53, UR5 ;  /* 0x00000035ff0c7299 */ /* 0x000fe40008011605 */
[----:B------:R-:W-:Y:S01]  /*5700*/  USEL UR6, UR37, UR6, !UP0 ;  /* 0x0000000625067287 */ /* 0x000fe2000c000000 */
[----:B------:R-:W-:Y:S02]  /*5710*/  UMOV UR5, UR9 ;  /* 0x0000000900057c82 */ /* 0x000fe40008000000 */
[----:B------:R-:W-:Y:S01]  /*5720*/  UMOV UR10, UR11 ;  /* 0x0000000b000a7c82 */ /* 0x000fe20008000000 */
[----:B------:R-:W-:Y:S02]  /*5730*/  @UP2 USHF.R.U32.HI UR4, URZ, UR41, UR5 ;  /* 0x00000029ff042299 */ /* 0x000fe40008011605 */
[----:B------:R-:W-:Y:S02]  /*5740*/  @UP2 USHF.R.U32.HI UR7, URZ, UR41, UR10 ;  /* 0x00000029ff072299 */ /* 0x000fe4000801160a */
[----:B------:R-:W-:Y:S02]  /*5750*/  UIMAD UR4, UR42, UR4, URZ ;  /* 0x000000042a0472a4 */ /* 0x000fe4000f8e02ff */
[----:B------:R-:W-:Y:S02]  /*5760*/  UIMAD.WIDE.U32 UR10, UR6, UR40, URZ ;  /* 0x00000028060a72a5 */ /* 0x000fe4000f8e00ff */
[----:B------:R-:W-:Y:S02]  /*5770*/  USEL UR5, UR38, UR12, !UP1 ;  /* 0x0000000c26057287 */ /* 0x000fe4000c800000 */
[----:B------:R-:W-:Y:S02]  /*5780*/  UIMAD UR8, UR42, UR7, URZ ;  /* 0x000000072a0872a4 */ /* 0x000fe4000f8e02ff */
[----:B------:R-:W-:Y:S03]  /*5790*/  UISETP.GE.AND UP0, UPT, UR6, UR4, UPT ;  /* 0x000000040600728c */ /* 0x000fe6000bf06270 */
[----:B------:R-:W-:Y:S01]  /*57a0*/  UMOV UR4, UR11 ;  /* 0x0000000b00047c82 */ /* 0x000fe20008000000 */
[----:B------:R-:W-:Y:S02]  /*57b0*/  UISETP.GE.OR UP0, UPT, UR5, UR8, UP0 ;  /* 0x000000080500728c */ /* 0x000fe40008706670 */
[----:B------:R-:W-:Y:S02]  /*57c0*/  USHF.R.U32.HI UR4, URZ, UR41, UR4 ;  /* 0x00000029ff047299 */ /* 0x000fe40008011604 */
[----:B------:R-:W-:Y:S02]  /*57d0*/  UIMAD.WIDE.U32 UR8, UR5, UR40, URZ ;  /* 0x00000028050872a5 */ /* 0x000fe4000f8e00ff */
[----:B------:R-:W-:Y:S02]  /*57e0*/  USEL UR11, UR6, UR4, !UP2 ;  /* 0x00000004060b7287 */ /* 0x000fe4000d000000 */
[----:B------:R-:W-:Y:S02]  /*57f0*/  UIADD3 UR8, UPT, UPT, -UR5, URZ, URZ ;  /* 0x000000ff05087290 */ /* 0x000fe4000fffe1ff */
[----:B------:R-:W-:Y:S01]  /*5800*/  UIADD3 UR10, UPT, UPT, -UR11, URZ, URZ ;  /* 0x000000ff0b0a7290 */ /* 0x000fe2000fffe1ff */
[----:B------:R-:W-:Y:S01]  /*5810*/  @!UP0 UMOV UR4, UR9 ;  /* 0x0000000900048c82 */ /* 0x000fe20008000000 */
[----:B------:R-:W-:Y:S02]  /*5820*/  UIADD3 UR9, UPT, UPT, -UR6, URZ, URZ ;  /* 0x000000ff06097290 */ /* 0x000fe4000fffe1ff */
[----:B------:R-:W-:Y:S02]  /*5830*/  @!UP0 USHF.R.U32.HI UR4, URZ, UR41, UR4 ;  /* 0x00000029ff048299 */ /* 0x000fe40008011604 */
[----:B------:R-:W-:Y:S02]  /*5840*/  UIMAD UR10, UR42, UR10, UR6 ;  /* 0x0000000a2a0a72a4 */ /* 0x000fe4000f8e0206 */
[----:B------:R-:W-:Y:S04]  /*5850*/  @!UP0 USEL UR4, UR5, UR4, !UP2 ;  /* 0x0000000405048287 */ /* 0x000fe8000d000000 */
[----:B------:R-:W-:Y:S02]  /*5860*/  @!UP0 UIMAD UR10, UR7, UR10, UR4 ;  /* 0x0000000a070a82a4 */ /* 0x000fe4000f8e0204 */
[----:B------:R-:W-:Y:S02]  /*5870*/  @!UP0 UIADD3 UR11, UPT, UPT, UR11, -UR4, URZ ;  /* 0x800000040b0b8290 */ /* 0x000fe4000fffe0ff */
[----:B------:R-:W-:Y:S02]  /*5880*/  UIMAD UR7, UR43, UR8, UR38 ;  /* 0x000000082b0772a4 */ /* 0x000fe4000f8e0226 */
[----:B------:R-:W-:Y:S02]  /*5890*/  @!UP0 UIMAD UR6, UR11, UR42, UR5 ;  /* 0x0000002a0b0682a4 */ /* 0x000fe4000f8e0205 */
[----:B------:R-:W-:Y:S01]  /*58a0*/  UIMAD UR4, UR54, UR9, UR37 ;  /* 0x00000009360472a4 */ /* 0x000fe2000f8e0225 */
[----:B------:R-:W-:Y:S02]  /*58b0*/  @!UP0 UMOV UR5, UR10 ;  /* 0x0000000a00058c82 */ /* 0x000fe40008000000 */
[----:B------:R-:W-:Y:S02]  /*58c0*/  UIMAD UR38, UR5, UR43, UR7 ;  /* 0x0000002b052672a4 */ /* 0x000fe4000f8e0207 */
[----:B------:R-:W-:Y:S11]  /*58d0*/  UIMAD UR37, UR6, UR54, UR4 ;  /* 0x00000036062572a4 */ /* 0x000ff6000f8e0204 */
[----:B------:R-:W-:Y:S01]  /*58e0*/  @!UPT UIADD3 URZ, UPT, UPT, URZ, URZ, URZ ;  /* 0x000000fffffff290 */ /* 0x000fe2000fffe0ff */
.L_x_92:
[----:B------:R-:W-:Y:S01]  /*58f0*/  UISETP.NE.AND UP0, UPT, UR39, 0x1, UPT ;  /* 0x000000012700788c */ /* 0x000fe2000bf05270 */
[----:B------:R-:W-:Y:S01]  /*5900*/  LOP3.LUT P0, RZ, R50, 0x1b0, RZ, 0xc0, !PT ;  /* 0x000001b032ff7812 */ /* 0x000fe2000780c0ff */
[----:B------:R-:W-:Y:S01]  /*5910*/  USHF.L.U32 UR50, UR30, 0x6, URZ ;  /* 0x000000061e327899 */ /* 0x000fe200080006ff */
[----:B------:R-:W-:Y:S01]  /*5920*/  BSSY.RECONVERGENT B6, `(.L_x_93) ;  /* 0x0000034000067945 */ /* 0x000fe20003800200 */
[----:B------:R-:W-:Y:S01]  /*5930*/  USHF.L.U32 UR49, UR31, 0x7, URZ ;  /* 0x000000071f317899 */ /* 0x000fe200080006ff */
[----:B------:R-:W-:Y:S06]  /*5940*/  IADD3 R52, PT, PT, R52, 0x1, RZ ;  /* 0x0000000134347810 */ /* 0x000fec0007ffe0ff */
[----:B------:R-:W2:Y:S01]  /*5950*/  @!UP0 LDCU.128 UR12, c[0x0][0xb10] ;  /* 0x00016200ff0c87ac */ /* 0x000ea20008000c00 */
[----:B------:R-:W3:Y:S01]  /*5960*/  @!UP0 LDCU UR5, c[0x0][0xb0c] ;  /* 0x00016180ff0587ac */ /* 0x000ee20008000800 */
[----:B------:R-:W4:Y:S01]  /*5970*/  @!UP0 LDCU UR10, c[0x0][0xb20] ;  /* 0x00016400ff0a87ac */ /* 0x000f220008000800 */
[----:B--2---:R-:W-:Y:S02]  /*5980*/  UIMAD.WIDE.U32 UR8, UR38, UR12, URZ ;  /* 0x0000000c260872a5 */ /* 0x004fe4000f8e00ff */
[----:B------:R-:W-:Y:S02]  /*5990*/  UIMAD.WIDE.U32 UR6, UR37, UR15, URZ ;  /* 0x0000000f250672a5 */ /* 0x000fe4000f8e00ff */
[----:B------:R-:W-:Y:S03]  /*59a0*/  @!UP0 UISETP.NE.AND UP1, UPT, UR14, 0x1, UPT ;  /* 0x000000010e00888c */ /* 0x000fe6000bf25270 */
[----:B------:R-:W-:Y:S01]  /*59b0*/  @!UP0 UMOV UR4, UR9 ;  /* 0x0000000900048c82 */ /* 0x000fe20008000000 */
[----:B---3--:R-:W-:Y:S02]  /*59c0*/  @!UP0 UISETP.NE.AND UP2, UPT, UR5, 0x1, UPT ;  /* 0x000000010500888c */ /* 0x008fe4000bf45270 */
[----:B------:R-:W-:Y:S01]  /*59d0*/  @!UP0 USHF.R.U32.HI UR4, URZ, UR13, UR4 ;  /* 0x0000000dff048299 */ /* 0x000fe20008011604 */
[----:B------:R-:W-:Y:S02]  /*59e0*/  @!UP0 UMOV UR6, UR7 ;  /* 0x0000000700068c82 */ /* 0x000fe40008000000 */
[----:B----4-:R-:W-:Y:S02]  /*59f0*/  @!UP0 USHF.R.U32.HI UR6, URZ, UR10, UR6 ;  /* 0x0000000aff068299 */ /* 0x010fe40008011606 */
[----:B------:R-:W-:Y:S02]  /*5a00*/  @!UP0 USEL UR7, UR38, UR4, !UP2 ;  /* 0x0000000426078287 */ /* 0x000fe4000d000000 */
[----:B------:R-:W-:Y:S04]  /*5a10*/  @!UP0 USEL UR6, UR37, UR6, !UP1 ;  /* 0x0000000625068287 */ /* 0x000fe8000c800000 */
[----:B------:R-:W-:Y:S02]  /*5a20*/  @!UP0 UIADD3 UR4, UPT, UPT, -UR7, UR6, URZ ;  /* 0x0000000607048290 */ /* 0x000fe4000fffe1ff */
[----:B------:R-:W-:Y:S02]  /*5a30*/  @!UP0 UIADD3 UR6, UPT, UPT, UR7, -UR6, URZ ;  /* 0x8000000607068290 */ /* 0x000fe4000fffe0ff */
[----:B------:R-:W-:Y:S02]  /*5a40*/  @!UP0 UIMAD UR38, UR4, UR5, UR38 ;  /* 0x00000005042682a4 */ /* 0x000fe4000f8e0226 */
[----:B------:R-:W-:Y:S01]  /*5a50*/  @!UP0 UIMAD UR37, UR6, UR14, UR37 ;  /* 0x0000000e062582a4 */ /* 0x000fe2000f8e0225 */
[----:B------:R-:W-:Y:S11]  /*5a60*/  @!P0 BRA `(.L_x_94) ;  /* 0x00000000007c8947 */ /* 0x000ff60003800000 */
[----:B------:R-:W2:Y:S01]  /*5a70*/  LDCU.64 UR8, c[0x4][0x80] ;  /* 0x01001000ff0877ac */ /* 0x000ea20008000a00 */
[----:B------:R-:W-:Y:S01]  /*5a80*/  MOV R2, 0x0 ;  /* 0x0000000000027802 */ /* 0x000fe20000000f00 */
[----:B------:R-:W-:Y:S02]  /*5a90*/  HFMA2 R12, -RZ, RZ, 0, 5.9604644775390625e-08 ;  /* 0x00000001ff0c7431 */ /* 0x000fe400000001ff */
[----:B------:R-:W-:Y:S01]  /*5aa0*/  IMAD.MOV.U32 R8, RZ, RZ, 0x70 ;  /* 0x00000070ff087424 */ /* 0x000fe200078e00ff */
[----:B------:R3:W4:Y:S01]  /*5ab0*/  LDC.64 R14, c[0x4][R2] ;  /* 0x01000000020e7b82 */ /* 0x0007220000000a00 */
[----:B------:R-:W1:Y:S01]  /*5ac0*/  LDCU.64 UR6, c[0x4][0x88] ;  /* 0x01001100ff0677ac */ /* 0x000e620008000a00 */
[----:B------:R-:W-:Y:S01]  /*5ad0*/  IMAD.MOV.U32 R13, RZ, RZ, RZ ;  /* 0x000000ffff0d7224 */ /* 0x000fe200078e00ff */
[----:B------:R-:W1:Y:S01]  /*5ae0*/  LDCU.64 UR4, c[0x4][0x8] ;  /* 0x01000100ff0477ac */ /* 0x000e620008000a00 */
[----:B--2---:R-:W-:Y:S01]  /*5af0*/  MOV R5, UR9 ;  /* 0x0000000900057c02 */ /* 0x004fe20008000f00 */
[----:B------:R-:W-:Y:S01]  /*5b00*/  IMAD.U32 R4, RZ, RZ, UR8 ;  /* 0x00000008ff047e24 */ /* 0x000fe2000f8e00ff */
[----:B-1----:R-:W-:Y:S01]  /*5b10*/  MOV R7, UR7 ;  /* 0x0000000700077c02 */ /* 0x002fe20008000f00 */
[----:B------:R-:W-:Y:S01]  /*5b20*/  IMAD.U32 R6, RZ, RZ, UR6 ;  /* 0x00000006ff067e24 */ /* 0x000fe2000f8e00ff */
[----:B------:R-:W-:Y:S01]  /*5b30*/  MOV R11, UR5 ;  /* 0x00000005000b7c02 */ /* 0x000fe20008000f00 */
[----:B------:R-:W-:Y:S02]  /*5b40*/  IMAD.U32 R10, RZ, RZ, UR4 ;  /* 0x00000004ff0a7e24 */ /* 0x000fe4000f8e00ff */
[----:B------:R-:W-:Y:S07]  /*5b50*/  LEPC R20, `(.L_x_95) ;  /* 0x000000001014794e */ /* 0x000fee0000000000 */
[----:B---345:R-:W-:Y:S05]  /*5b60*/  CALL.ABS.NOINC R14 ;  /* 0x000000000e007343 */ /* 0x038fea0003c00000 */
.L_x_95:
[----:B------:R-:W1:Y:S01]  /*5b70*/  LDCU.64 UR8, c[0x4][0x80] ;  /* 0x01001000ff0877ac */ /* 0x000e620008000a00 */
[----:B------:R-:W2:Y:S01]  /*5b80*/  LDC.64 R2, c[0x4][R2] ;  /* 0x0100000002027b82 */ /* 0x000ea20000000a00 */
[----:B------:R-:W-:Y:S02]  /*5b90*/  HFMA2 R12, -RZ, RZ, 0, 5.9604644775390625e-08 ;  /* 0x00000001ff0c7431 */ /* 0x000fe400000001ff */
[----:B------:R-:W-:Y:S02]  /*5ba0*/  IMAD.MOV.U32 R8, RZ, RZ, 0x70 ;  /* 0x00000070ff087424 */ /* 0x000fe400078e00ff */
[----:B------:R-:W-:Y:S01]  /*5bb0*/  IMAD.MOV.U32 R13, RZ, RZ, RZ ;  /* 0x000000ffff0d7224 */ /* 0x000fe200078e00ff */
[----:B------:R-:W3:Y:S01]  /*5bc0*/  LDCU.64 UR6, c[0x4][0x88] ;  /* 0x01001100ff0677ac */ /* 0x000ee20008000a00 */
[----:B------:R-:W4:Y:S01]  /*5bd0*/  LDCU.64 UR4, c[0x4][0x8] ;  /* 0x01000100ff0477ac */ /* 0x000f220008000a00 */
[----:B-1----:R-:W-:Y:S02]  /*5be0*/  MOV R4, UR8 ;  /* 0x0000000800047c02 */ /* 0x002fe40008000f00 */
[----:B------:R-:W-:Y:S02]  /*5bf0*/  MOV R5, UR9 ;  /* 0x0000000900057c02 */ /* 0x000fe40008000f00 */
[----:B---3--:R-:W-:Y:S01]  /*5c00*/  MOV R7, UR7 ;  /* 0x0000000700077c02 */ /* 0x008fe20008000f00 */
[----:B------:R-:W-:Y:S01]  /*5c10*/  IMAD.U32 R6, RZ, RZ, UR6 ;  /* 0x00000006ff067e24 */ /* 0x000fe2000f8e00ff */
[----:B----4-:R-:W-:Y:S01]  /*5c20*/  MOV R11, UR5 ;  /* 0x00000005000b7c02 */ /* 0x010fe20008000f00 */
[----:B------:R-:W-:Y:S02]  /*5c30*/  IMAD.U32 R10, RZ, RZ, UR4 ;  /* 0x00000004ff0a7e24 */ /* 0x000fe4000f8e00ff */
[----:B------:R-:W-:Y:S07]  /*5c40*/  LEPC R20, `(.L_x_94) ;  /* 0x000000001014794e */ /* 0x000fee0000000000 */
[----:B--2---:R-:W-:Y:S05]  /*5c50*/  CALL.ABS.NOINC R2 ;  /* 0x0000000002007343 */ /* 0x004fea0003c00000 */
.L_x_94:
[----:B------:R-:W-:Y:S05]  /*5c60*/  BSYNC.RECONVERGENT B6 ;  /* 0x0000000000067941 */ /* 0x000fea0003800200 */
.L_x_93:
[----:B------:R-:W-:Y:S01]  /*5c70*/  R2UR UR4, R49 ;  /* 0x00000000310472ca */ /* 0x000fe200000e0000 */
[----:B------:R-:W-:Y:S01]  /*5c80*/  UISETP.NE.U32.AND UP0, UPT, UR62, URZ, UPT ;  /* 0x000000ff3e00728c */ /* 0x000fe2000bf05070 */
[----:B------:R-:W-:Y:S02]  /*5c90*/  ISETP.NE.U32.AND P4, PT, R42, RZ, PT ;  /* 0x000000ff2a00720c */ /* 0x000fe40003f85070 */
[----:B------:R-:W-:Y:S01]  /*5ca0*/  ISETP.NE.U32.AND P2, PT, RZ, UR56, PT ;  /* 0x00000038ff007c0c */ /* 0x000fe2000bf45070 */
[----:B------:R-:W-:Y:S01]  /*5cb0*/  UISETP.NE.AND.EX UP1, UPT, UR63, URZ, UPT, UP0 ;  /* 0x000000ff3f00728c */ /* 0x000fe2000bf25300 */
[----:B------:R-:W-:Y:S01]  /*5cc0*/  ISETP.NE.AND.EX P4, PT, R43, RZ, PT, P4 ;  /* 0x000000ff2b00720c */ /* 0x000fe20003f85340 */
[----:B------:R-:W-:Y:S01]  /*5cd0*/  UPLOP3.LUT UP0, UPT, UPT, UPT, UPT, 0x40, 0x4 ;  /* 0x000000000004789c */ /* 0x000fe20003f0e870 */
[----:B------:R-:W-:Y:S05]  /*5ce0*/  ISETP.NE.AND.EX P2, PT, RZ, UR57, PT, P2 ;  /* 0x00000039ff007c0c */ /* 0x000fea000bf45320 */
[----:B------:R-:W-:Y:S06]  /*5cf0*/  UISETP.NE.AND UP2, UPT, UR4, URZ, UPT ;  /* 0x000000ff0400728c */ /* 0x000fec000bf45270 */
[----:B------:R-:W-:Y:S05]  /*5d00*/  PLOP3.LUT P1, PT, PT, PT, UP2, 0x80, 0x8 ;  /* 0x000000000008781c */ /* 0x000fea0003f2f028 */
[----:B------:R-:W-:Y:S06]  /*5d10*/  @UP2 UPLOP3.LUT UP0, UPT, UPT, UPT, UP1, 0x80, 0x8 ;  /* 0x000000000008289c */ /* 0x000fec0003f0f010 */
[----:B------:R-:W-:Y:S01]  /*5d20*/  PLOP3.LUT P0, PT, PT, PT, UP0, 0x80, 0x8 ;  /* 0x000000000008781c */ /* 0x000fe20003f0f008 */
[----:B------:R-:W-:Y:S01]  /*5d30*/  @!UPT UIADD3 URZ, UPT, UPT, URZ, URZ, URZ ;  /* 0x000000fffffff290 */ /* 0x000fe2000fffe0ff */
[----:B------:R-:W-:Y:S11]  /*5d40*/  BRA.U !UP1, `(.L_x_96) ;  /* 0x00000001093c7547 */ /* 0x000ff6000b800000 */
[----:B------:R-:W-:Y:S01]  /*5d50*/  UISETP.NE.U32.AND UP0, UPT, UR56, URZ, UPT ;  /* 0x000000ff3800728c */ /* 0x000fe2000bf05070 */
[----:B-1----:R-:W-:Y:S01]  /*5d60*/  HFMA2 R0, -RZ, RZ, 0, 5.9604644775390625e-08 ;  /* 0x00000001ff007431 */ /* 0x002fe200000001ff */
[----:B------:R-:W1:Y:S01]  /*5d70*/  LDCU.64 UR8, c[0x0][0x358] ;  /* 0x00006b00ff0877ac */ /* 0x000e620008000a00 */
[----:B------:R-:W-:Y:S01]  /*5d80*/  IMAD.MOV.U32 R45, RZ, RZ, 0x1 ;  /* 0x00000001ff2d7424 */ /* 0x000fe200078e00ff */
[----:B------:R-:W-:Y:S06]  /*5d90*/  UISETP.NE.AND.EX UP0, UPT, UR57, URZ, UPT, UP0 ;  /* 0x000000ff3900728c */ /* 0x000fec000bf05300 */
        /* <DEDUP_REMOVED lines=9> */
[----:B--23--:R-:W-:Y:S02]  /*5e30*/  @!P3 IMAD.U32 R27, RZ, RZ, UR4 ;  /* 0x00000004ff1bbe24 */ /* 0x00cfe4000f8e00ff */
.L_x_96:
[----:B------:R-:W-:Y:S05]  /*5e40*/  @!P4 BRA `(.L_x_97) ;  /* 0x000000000024c947 */ /* 0x000fea0003800000 */
[----:B------:R-:W-:Y:S01]  /*5e50*/  ISETP.NE.U32.AND P3, PT, R40, RZ, PT ;  /* 0x000000ff2800720c */ /* 0x000fe20003f65070 */
[----:B------:R-:W2:Y:S03]  /*5e60*/  LDCU.64 UR4, c[0x0][0x358] ;  /* 0x00006b00ff0477ac */ /* 0x000ea60008000a00 */
[----:B------:R-:W-:Y:S11]  /*5e70*/  ISETP.NE.AND.EX P3, PT, R41, RZ, PT, P3 ;  /* 0x000000ff2900720c */ /* 0x000ff60003f65330 */
[----:B------:R-:W-:Y:S02]  /*5e80*/  @!UPT UIADD3 URZ, UPT, UPT, URZ, URZ, URZ ;  /* 0x000000fffffff290 */ /* 0x000fe4000fffe0ff */
[----:B------:R-:W3:Y:S01]  /*5e90*/  @P3 LDC.64 R2, c[0x0][0x8a8] ;  /* 0x00022a00ff023b82 */ /* 0x000ee20000000a00 */
[----:B-1----:R-:W-:Y:S04]  /*5ea0*/  @P3 IMAD R0, R42, UR36, RZ ;  /* 0x000000242a003c24 */ /* 0x002fe8000f8e02ff */
[----:B---3--:R-:W-:Y:S05]  /*5eb0*/  @P3 IMAD.WIDE R2, R0, 0x4, R2 ;  /* 0x0000000400023825 */ /* 0x008fea00078e0202 */
[----:B--2--5:R2:W5:Y:S02]  /*5ec0*/  @P3 LDG.E R24, desc[UR4][R2.64] ;  /* 0x0000000402183981 */ /* 0x024564000c1e1900 */
[----:B--2---:R-:W3:Y:S02]  /*5ed0*/  @!P3 LDC R24, c[0x0][0x8a0] ;  /* 0x00022800ff18bb82 */ /* 0x004ee40000000800 */
.L_x_97:
[----:B-----5:R-:W-:Y:S01]  /*5ee0*/  FSETP.NEU.AND P3, PT, R27, RZ, PT ;  /* 0x000000ff1b00720b */ /* 0x020fe20003f6d000 */
[----:B------:R-:W-:Y:S01]  /*5ef0*/  IMAD.SHL.U32 R62, R44, 0x2, RZ ;  /* 0x000000022c3e7824 */ /* 0x000fe200078e00ff */
[----:B------:R-:W-:Y:S01]  /*5f00*/  SEL R4, RZ, 0xffffffff, P2 ;  /* 0xffffffffff047807 */ /* 0x000fe20001000000 */
[----:B------:R-:W-:Y:S01]  /*5f10*/  BSSY B1, `(.L_x_98) ;  /* 0x0000036000017945 */ /* 0x000fe20003800000 */
[----:B------:R-:W-:Y:S01]  /*5f20*/  @P1 LOP3.LUT P2, RZ, R45, 0xff, RZ, 0xc0, !PT ;  /* 0x000000ff2dff1812 */ /* 0x000fe2000784c0ff */
[----:B------:R-:W-:Y:S01]  /*5f30*/  VIADD R60, R62, UR44 ;  /* 0x0000002c3e3c7c36 */ /* 0x000fe20008000000 */
[----:B-1----:R-:W-:Y:S01]  /*5f40*/  @P1 SEL R0, RZ, 0xffffffff, P3 ;  /* 0xffffffffff001807 */ /* 0x002fe20001800000 */
[----:B------:R-:W-:Y:S01]  /*5f50*/  IMAD.MOV.U32 R63, RZ, RZ, 0x1 ;  /* 0x00000001ff3f7424 */ /* 0x000fe200078e00ff */
[----:B------:R-:W-:Y:S01]  /*5f60*/  LOP3.LUT R55, R55, 0x1, RZ, 0x3c, !PT ;  /* 0x0000000137377812 */ /* 0x000fe200078e3cff */
[----:B------:R-:W-:Y:S01]  /*5f70*/  IMAD.MOV.U32 R61, RZ, RZ, RZ ;  /* 0x000000ffff3d7224 */ /* 0x000fe200078e00ff */
[----:B------:R-:W-:Y:S02]  /*5f80*/  @P0 SEL R0, R4, R0, !P2 ;  /* 0x0000000004000207 */ /* 0x000fe40005000000 */
[----:B------:R-:W-:Y:S02]  /*5f90*/  CS2R R38, SRZ ;  /* 0x0000000000267805 */ /* 0x000fe4000001ff00 */
[----:B------:R-:W-:Y:S02]  /*5fa0*/  LEA R26, R22, UR44, 0x3 ;  /* 0x0000002c161a7c11 */ /* 0x000fe4000f8e18ff */
[----:B------:R-:W-:Y:S02]  /*5fb0*/  CS2R R36, SRZ ;  /* 0x0000000000247805 */ /* 0x000fe4000001ff00 */
[----:B------:R-:W-:Y:S02]  /*5fc0*/  @P1 LOP3.LUT R0, R0, 0x1, RZ, 0xc0, !PT ;  /* 0x0000000100001812 */ /* 0x000fe400078ec0ff */
[----:B------:R-:W-:Y:S02]  /*5fd0*/  CS2R R30, SRZ ;  /* 0x00000000001e7805 */ /* 0x000fe4000001ff00 */
[----:B------:R-:W-:Y:S02]  /*5fe0*/  SHF.L.U32 R2, R54, 0x1f, RZ ;  /* 0x0000001f36027819 */ /* 0x000fe400000006ff */
[----:B------:R-:W-:Y:S02]  /*5ff0*/  CS2R R28, SRZ ;  /* 0x00000000001c7805 */ /* 0x000fe4000001ff00 */
[----:B------:R-:W-:Y:S01]  /*6000*/  ISETP.NE.U32.OR P5, PT, R0, 0x1, !P1 ;  /* 0x000000010000780c */ /* 0x000fe20004fa5470 */
[----:B------:R-:W-:Y:S01]  /*6010*/  IMAD.IADD R59, R56, 0x1, R60 ;  /* 0x00000001383b7824 */ /* 0x000fe200078e023c */
[----:B------:R-:W-:Y:S02]  /*6020*/  PLOP3.LUT P2, PT, PT, PT, UP1, 0x80, 0x8 ;  /* 0x000000000008781c */ /* 0x000fe40003f4f018 */
[----:B------:R-:W-:Y:S02]  /*6030*/  LEA.HI R25, R22, R22, RZ, 0x1 ;  /* 0x0000001616197211 */ /* 0x000fe400078f08ff */
[----:B------:R-:W-:Y:S02]  /*6040*/  LOP3.LUT P4, R51, R45, 0xff, RZ, 0xc0, !PT ;  /* 0x000000ff2d337812 */ /* 0x000fe4000788c0ff */
[----:B------:R-:W-:Y:S02]  /*6050*/  SEL R3, RZ, 0xffffffff, P3 ;  /* 0xffffffffff037807 */ /* 0x000fe40001800000 */
[----:B------:R-:W-:Y:S03]  /*6060*/  P2R R58, PR, RZ, 0x20 ;  /* 0x00000020ff3a7803 */ /* 0x000fe60000000000 */
[----:B------:R-:W-:Y:S02]  /*6070*/  @P5 SHF.L.U32 R0, R55, 0x1f, RZ ;  /* 0x0000001f37005819 */ /* 0x000fe400000006ff */
[----:B------:R-:W-:Y:S02]  /*6080*/  @P2 SEL R3, R4, R3, !P4 ;  /* 0x0000000304032207 */ /* 0x000fe40006000000 */
[----:B------:R1:W2:Y:S02]  /*6090*/  @P5 SYNCS.PHASECHK.TRANS64.TRYWAIT P1, [UR44+0x50], R0 ;  /* 0x00005000ff0055a7 */ /* 0x0002a4000802112c */
[----:B------:R-:W-:Y:S04]  /*60a0*/  LOP3.LUT R3, R3, 0x1, RZ, 0xc0, !PT ;  /* 0x0000000103037812 */ /* 0x000fe800078ec0ff */
[----:B------:R-:W-:Y:S04]  /*60b0*/  ISETP.NE.U32.AND P2, PT, R3, 0x1, PT ;  /* 0x000000010300780c */ /* 0x000fe80003f45070 */
[----:B------:R-:W-:Y:S01]  /*60c0*/  P2R R64, PR, RZ, 0x4 ;  /* 0x00000004ff407803 */ /* 0x000fe20000000000 */
[----:B------:R4:W3:Y:S01]  /*60d0*/  SYNCS.PHASECHK.TRANS64.TRYWAIT P0, [R26+URZ+0xc0], R2 ;  /* 0x0000c0021a0075a7 */ /* 0x0008e200080011ff */
[C---:B-1----:R-:W-:Y:S01]  /*60e0*/  IMAD.SHL.U32 R0, R25.reuse, 0x40, RZ ;  /* 0x0000004019007824 */ /* 0x042fe200078e00ff */
[----:B------:R-:W-:Y:S04]  /*60f0*/  LOP3.LUT R25, R25, 0xffe, RZ, 0xc0, !PT ;  /* 0x00000ffe19197812 */ /* 0x000fe800078ec0ff */
[----:B------:R-:W-:Y:S01]  /*6100*/  LOP3.LUT R0, R0, 0xffffff80, RZ, 0xc0, !PT ;  /* 0xffffff8000007812 */ /* 0x000fe200078ec0ff */
[----:B------:R-:W-:Y:S04]  /*6110*/  IMAD.IADD R25, R22, 0x1, -R25 ;  /* 0x0000000116197824 */ /* 0x000fe800078e0a19 */
[----:B------:R-:W-:Y:S04]  /*6120*/  IMAD.IADD R0, R23, 0x1, R0 ;  /* 0x0000000117007824 */ /* 0x000fe800078e0200 */
[----:B------:R-:W-:Y:S01]  /*6130*/  IMAD R25, R25, 0x100000, R0 ;  /* 0x0010000019197824 */ /* 0x000fe200078e0200 */
[----:B--2---:R-:W-:Y:S01]  /*6140*/  @P5 SEL R63, RZ, 0x1, !P1 ;  /* 0x00000001ff3f5807 */ /* 0x004fe20004800000 */
[----:B----4-:R-:W-:Y:S06]  /*6150*/  @!P5 BRA `(.L_x_99) ;  /* 0x000000000044d947 */ /* 0x010fec0003800000 */
[----:B------:R-:W-:Y:S01]  /*6160*/  IMAD.MOV.U32 R38, RZ, RZ, RZ ;  /* 0x000000ffff267224 */ /* 0x000fe200078e00ff */
[----:B------:R-:W-:Y:S01]  /*6170*/  ISETP.NE.AND P1, PT, R63, RZ, PT ;  /* 0x000000ff3f00720c */ /* 0x000fe20003f25270 */
[----:B------:R-:W-:Y:S01]  /*6180*/  BSSY B0, `(.L_x_100) ;  /* 0x0000008000007945 */ /* 0x000fe20003800000 */
[----:B------:R-:W-:Y:S02]  /*6190*/  CS2R R30, SRZ ;  /* 0x00000000001e7805 */ /* 0x000fe4000001ff00 */
[----:B------:R-:W-:Y:S02]  /*61a0*/  CS2R R28, SRZ ;  /* 0x00000000001c7805 */ /* 0x000fe4000001ff00 */
[----:B------:R-:W-:Y:S07]  /*61b0*/  CS2R R36, SRZ ;  /* 0x0000000000247805 */ /* 0x000fee000001ff00 */
[----:B------:R-:W-:Y:S05]  /*61c0*/  @P1 BRA `(.L_x_101) ;  /* 0x00000000000c1947 */ /* 0x000fea0003800000 */
[----:B------:R-:W-:Y:S04]  /*61d0*/  SHF.L.U32 R3, R55, 0x1f, RZ ;  /* 0x0000001f37037819 */ /* 0x000fe800000006ff */
[----:B------:R-:W1:Y:S02]  /*61e0*/  SYNCS.PHASECHK.TRANS64.TRYWAIT P1, [UR44+0x50], R3 ;  /* 0x00005003ff0075a7 */ /* 0x000e64000802112c */
[----:B-1----:R-:W-:Y:S05]  /*61f0*/  @!P1 BRA `(.L_x_102) ;  /* 0x0000002c00cc9947 */ /* 0x002fea0003800000 */
.L_x_101:
[----:B------:R-:W-:Y:S05]  /*6200*/  BSYNC B0 ;  /* 0x0000000000007941 */ /* 0x000fea0003800000 */
.L_x_100:
[----:B------:R-:W-:Y:S01]  /*6210*/  ISETP.NE.AND P1, PT, R64, RZ, PT ;  /* 0x000000ff4000720c */ /* 0x000fe20003f25270 */
[----:B------:R-:W-:Y:S11]  /*6220*/  HFMA2 R61, -RZ, RZ, 0, 5.9604644775390625e-08 ;  /* 0x00000001ff3d7431 */ /* 0x000ff600000001ff */
[----:B------:R-:W-:Y:S01]  /*6230*/  @!UPT UIADD3 URZ, UPT, UPT, URZ, URZ, URZ ;  /* 0x000000fffffff290 */ /* 0x000fe2000fffe0ff */
[----:B------:R-:W-:Y:S05]  /*6240*/  @P1 WARPSYNC.ALL ;  /* 0x0000000000001948 */ /* 0x000fea0003800000 */
[----:B------:R2:W4:Y:S04]  /*6250*/  @P1 LDSM.16.M88.4 R28, [R62+UR44+0x200] ;  /* 0x0002002c3e1c183b */ /* 0x0005280008000200 */
[----:B------:R2:W1:Y:S02]  /*6260*/  @P1 LDSM.16.M88.4 R36, [R59+0x200] ;  /* 0x000200003b24183b */ /* 0x0004640000000200 */
.L_x_99:
[----:B------:R-:W-:Y:S05]  /*6270*/  BSYNC B1 ;  /* 0x0000000000017941 */ /* 0x000fea0003800000 */
.L_x_98:
[----:B-1----:R-:W-:Y:S04]  /*6280*/  SHF.R.U32.HI R0, RZ, 0x15, R25 ;  /* 0x00000015ff007819 */ /* 0x002fe80000011619 */
[----:B------:R-:W-:Y:S01]  /*6290*/  LOP3.LUT P1, RZ, R0, 0x3, R46, 0x48, !PT ;  /* 0x0000000300ff7812 */ /* 0x000fe2000782482e */
[----:B------:R-:W-:Y:S01]  /*62a0*/  @!UPT UIADD3 URZ, UPT, UPT, URZ, URZ, URZ ;  /* 0x000000fffffff290 */ /* 0x000fe2000fffe0ff */
[----:B---3--:R-:W-:Y:S11]  /*62b0*/  @P0 BRA `(.L_x_103) ;  /* 0x0000000000080947 */ /* 0x008ff60003800000 */
[----:B------:R-:W1:Y:S02]  /*62c0*/  SYNCS.PHASECHK.TRANS64.TRYWAIT P0, [R26+URZ+0xc0], R2 ;  /* 0x0000c0021a0075a7 */ /* 0x000e6400080011ff */
[----:B-1----:R-:W-:Y:S05]  /*62d0*/  @!P0 BRA `(.L_x_104) ;  /* 0x0000002c00ac8947 */ /* 0x002fea0003800000 */
.L_x_103:
[----:B------:R-:W-:Y:S05]  /*62e0*/  @!P1 BRA `(.L_x_105) ;  /* 0x0000000000409947 */ /* 0x000fea0003800000 */
[----:B------:R-:W3:Y:S01]  /*62f0*/  LDCU.64 UR8, c[0x4][0x70] ;  /* 0x01000e00ff0877ac */ /* 0x000ee20008000a00 */
[----:B------:R-:W-:Y:S01]  /*6300*/  MOV R3, 0x0 ;  /* 0x0000000000037802 */ /* 0x000fe20000000f00 */
[----:B------:R-:W-:Y:S02]  /*6310*/  HFMA2 R12, -RZ, RZ, 0, 5.9604644775390625e-08 ;  /* 0x00000001ff0c7431 */ /* 0x000fe400000001ff */
[----:B------:R-:W-:Y:S02]  /*6320*/  IMAD.MOV.U32 R8, RZ, RZ, 0x192 ;  /* 0x00000192ff087424 */ /* 0x000fe400078e00ff */
[----:B------:R-:W-:Y:S01]  /*6330*/  IMAD.MOV.U32 R13, RZ, RZ, RZ ;  /* 0x000000ffff0d7224 */ /* 0x000fe200078e00ff */
[----:B------:R-:W5:Y:S01]  /*6340*/  LDCU.64 UR6, c[0x4][0x78] ;  /* 0x01000f00ff0677ac */ /* 0x000f620008000a00 */
[----:B-1----:R-:W1:Y:S01]  /*6350*/  LDC.64 R2, c[0x4][R3] ;  /* 0x0100000003027b82 */ /* 0x002e620000000a00 */
[----:B------:R-:W2:Y:S01]  /*6360*/  LDCU.64 UR4, c[0x4][0x10] ;  /* 0x01000200ff0477ac */ /* 0x000ea20008000a00 */
[----:B---3--:R-:W-:Y:S01]  /*6370*/  MOV R5, UR9 ;  /* 0x0000000900057c02 */ /* 0x008fe20008000f00 */
[----:B------:R-:W-:Y:S01]  /*6380*/  IMAD.U32 R4, RZ, RZ, UR8 ;  /* 0x00000008ff047e24 */ /* 0x000fe2000f8e00ff */
[----:B-----5:R-:W-:Y:S01]  /*6390*/  MOV R7, UR7 ;  /* 0x0000000700077c02 */ /* 0x020fe20008000f00 */
[----:B------:R-:W-:Y:S01]  /*63a0*/  IMAD.U32 R6, RZ, RZ, UR6 ;  /* 0x00000006ff067e24 */ /* 0x000fe2000f8e00ff */
[----:B--2---:R-:W-:Y:S01]  /*63b0*/  MOV R11, UR5 ;  /* 0x00000005000b7c02 */ /* 0x004fe20008000f00 */
[----:B------:R-:W-:Y:S02]  /*63c0*/  IMAD.U32 R10, RZ, RZ, UR4 ;  /* 0x00000004ff0a7e24 */ /* 0x000fe4000f8e00ff */
[----:B------:R-:W-:Y:S07]  /*63d0*/  LEPC R20, `(.L_x_105) ;  /* 0x000000001014794e */ /* 0x000fee0000000000 */
[----:B-1--4-:R-:W-:Y:S05]  /*63e0*/  CALL.ABS.NOINC R2 ;  /* 0x0000000002007343 */ /* 0x012fea0003c00000 */
.L_x_105:
[----:B----4-:R-:W-:Y:S01]  /*63f0*/  SHF.L.U32 R3, R28, 0x10, RZ ;  /* 0x000000101c037819 */ /* 0x010fe200000006ff */
[----:B------:R-:W-:Y:S05]  /*6400*/  WARPSYNC.ALL ;  /* 0x0000000000007948 */ /* 0x000fea0003800000 */
[----:B------:R-:W-:Y:S01]  /*6410*/  R2UR UR4, R25 ;  /* 0x00000000190472ca */ /* 0x000fe200000e0000 */
[----:B------:R-:W-:Y:S01]  /*6420*/  BSSY.RECONVERGENT B0, `(.L_x_106) ;  /* 0x000004e000007945 */ /* 0x000fe20003800200 */
[C---:B------:R-:W-:Y:S02]  /*6430*/  SHF.L.U32 R20, R29.reuse, 0x10, RZ ;  /* 0x000000101d147819 */ /* 0x040fe400000006ff */
[----:B------:R-:W-:Y:S02]  /*6440*/  LOP3.LUT R21, R29, 0xffff0000, RZ, 0xc0, !PT ;  /* 0xffff00001d157812 */ /* 0x000fe400078ec0ff */
[----:B------:R-:W-:Y:S07]  /*6450*/  ISETP.NE.AND P0, PT, R57, RZ, PT ;  /* 0x000000ff3900720c */ /* 0x000fee0003f05270 */
[----:B------:R-:W3:Y:S02]  /*6460*/  LDTM.16dp256bit.x4 R4, tmem[UR4] ;  /* 0x00000004000479ee */ /* 0x000ee40008120000 */
[----:B---3--:R-:W-:Y:S01]  /*6470*/  FMUL R0, R24, R4 ;  /* 0x0000000418007220 */ /* 0x008fe20000400000 */
[----:B------:R-:W-:Y:S01]  /*6480*/  LOP3.LUT R4, R28, 0xffff0000, RZ, 0xc0, !PT ;  /* 0xffff00001c047812 */ /* 0x000fe200078ec0ff */
[C---:B-1----:R-:W-:Y:S01]  /*6490*/  FMUL R2, R24.reuse, R5 ;  /* 0x0000000518027220 */ /* 0x042fe20000400000 */
[C---:B------:R-:W-:Y:S01]  /*64a0*/  FMUL R7, R24.reuse, R7 ;  /* 0x0000000718077220 */ /* 0x040fe20000400000 */
[C---:B------:R-:W-:Y:S01]  /*64b0*/  FFMA R0, R27.reuse, R3, R0 ;  /* 0x000000031b007223 */ /* 0x040fe20000000000 */
[C---:B------:R-:W-:Y:S01]  /*64c0*/  FMUL R3, R24.reuse, R6 ;  /* 0x0000000618037220 */ /* 0x040fe20000400000 */
[C---:B------:R-:W-:Y:S01]  /*64d0*/  FFMA R2, R27.reuse, R4, R2 ;  /* 0x000000041b027223 */ /* 0x040fe20000000002 */
[C---:B------:R-:W-:Y:S01]  /*64e0*/  FMUL R4, R24.reuse, R8 ;  /* 0x0000000818047220 */ /* 0x040fe20000400000 */
[C---:B------:R-:W-:Y:S01]  /*64f0*/  FMUL R8, R24.reuse, R12 ;  /* 0x0000000c18087220 */ /* 0x040fe20000400000 */
[----:B------:R-:W-:Y:S01]  /*6500*/  FMUL R12, R24, R16 ;  /* 0x00000010180c7220 */ /* 0x000fe20000400000 */
[----:B------:R-:W-:Y:S01]  /*6510*/  SHF.L.U32 R16, R30, 0x10, RZ ;  /* 0x000000101e107819 */ /* 0x000fe200000006ff */
[C---:B------:R-:W-:Y:S01]  /*6520*/  FFMA R3, R27.reuse, R20, R3 ;  /* 0x000000141b037223 */ /* 0x040fe20000000003 */
[----:B------:R-:W-:Y:S01]  /*6530*/  F2FP.BF16.F32.PACK_AB R32, R2, R0 ;  /* 0x000000000220723e */ /* 0x000fe200000010ff */
[C---:B------:R-:W-:Y:S01]  /*6540*/  FFMA R7, R27.reuse, R21, R7 ;  /* 0x000000151b077223 */ /* 0x040fe20000000007 */
[----:B------:R-:W-:Y:S01]  /*6550*/  LOP3.LUT R0, R30, 0xffff0000, RZ, 0xc0, !PT ;  /* 0xffff00001e007812 */ /* 0x000fe200078ec0ff */
[----:B------:R-:W-:Y:S01]  /*6560*/  FFMA R4, R27, R16, R4 ;  /* 0x000000101b047223 */ /* 0x000fe20000000004 */
[C---:B------:R-:W-:Y:S01]  /*6570*/  SHF.L.U32 R2, R31.reuse, 0x10, RZ ;  /* 0x000000101f027819 */ /* 0x040fe200000006ff */
[C---:B------:R-:W-:Y:S01]  /*6580*/  FMUL R5, R24.reuse, R9 ;  /* 0x0000000918057220 */ /* 0x040fe20000400000 */
[----:B------:R-:W-:Y:S01]  /*6590*/  LOP3.LUT R16, R31, 0xffff0000, RZ, 0xc0, !PT ;  /* 0xffff00001f107812 */ /* 0x000fe200078ec0ff */
[----:B------:R-:W-:Y:S01]  /*65a0*/  FMUL R6, R24, R10 ;  /* 0x0000000a18067220 */ /* 0x000fe20000400000 */
[----:B------:R-:W-:Y:S01]  /*65b0*/  F2FP.BF16.F32.PACK_AB R33, R7, R3 ;  /* 0x000000030721723e */ /* 0x000fe200000010ff */
[C---:B------:R-:W-:Y:S01]  /*65c0*/  FFMA R5, R27.reuse, R0, R5 ;  /* 0x000000001b057223 */ /* 0x040fe20000000005 */
[C---:B------:R-:W-:Y:S01]  /*65d0*/  SHF.L.U32 R0, R36.reuse, 0x10, RZ ;  /* 0x0000001024007819 */ /* 0x040fe200000006ff */
[----:B------:R-:W-:Y:S01]  /*65e0*/  FFMA R6, R27, R2, R6 ;  /* 0x000000021b067223 */ /* 0x000fe20000000006 */
[----:B------:R-:W-:Y:S01]  /*65f0*/  LOP3.LUT R2, R36, 0xffff0000, RZ, 0xc0, !PT ;  /* 0xffff000024027812 */ /* 0x000fe200078ec0ff */
[C---:B------:R-:W-:Y:S01]  /*6600*/  FMUL R11, R24.reuse, R11 ;  /* 0x0000000b180b7220 */ /* 0x040fe20000400000 */
[----:B------:R-:W-:Y:S01]  /*6610*/  SHF.L.U32 R3, R37, 0x10, RZ ;  /* 0x0000001025037819 */ /* 0x000fe200000006ff */
[C---:B------:R-:W-:Y:S01]  /*6620*/  FMUL R9, R24.reuse, R13 ;  /* 0x0000000d18097220 */ /* 0x040fe20000400000 */
[----:B------:R-:W-:Y:S01]  /*6630*/  F2FP.BF16.F32.PACK_AB R34, R5, R4 ;  /* 0x000000040522723e */ /* 0x000fe200000010ff */
[C---:B------:R-:W-:Y:S01]  /*6640*/  FMUL R10, R24.reuse, R14 ;  /* 0x0000000e180a7220 */ /* 0x040fe20000400000 */
[C---:B------:R-:W-:Y:S01]  /*6650*/  FFMA R11, R27.reuse, R16, R11 ;  /* 0x000000101b0b7223 */ /* 0x040fe2000000000b */
[C---:B------:R-:W-:Y:S01]  /*6660*/  FFMA R8, R27.reuse, R0, R8 ;  /* 0x000000001b087223 */ /* 0x040fe20000000008 */
[----:B------:R-:W-:Y:S01]  /*6670*/  FFMA R9, R27, R2, R9 ;  /* 0x000000021b097223 */ /* 0x000fe20000000009 */
[----:B------:R-:W-:Y:S01]  /*6680*/  LOP3.LUT R0, R37, 0xffff0000, RZ, 0xc0, !PT ;  /* 0xffff000025007812 */ /* 0x000fe200078ec0ff */
[----:B------:R-:W-:Y:S01]  /*6690*/  FFMA R10, R27, R3, R10 ;  /* 0x000000031b0a7223 */ /* 0x000fe2000000000a */
[----:B------:R-:W-:Y:S01]  /*66a0*/  FMUL R15, R24, R15 ;  /* 0x0000000f180f7220 */ /* 0x000fe20000400000 */
[----:B------:R-:W-:Y:S01]  /*66b0*/  SHF.L.U32 R2, R38, 0x10, RZ ;  /* 0x0000001026027819 */ /* 0x000fe200000006ff */
[----:B------:R-:W-:Y:S01]  /*66c0*/  FMUL R13, R24, R17 ;  /* 0x00000011180d7220 */ /* 0x000fe20000400000 */
[----:B------:R-:W-:Y:S01]  /*66d0*/  LOP3.LUT R3, R38, 0xffff0000, RZ, 0xc0, !PT ;  /* 0xffff000026037812 */ /* 0x000fe200078ec0ff */
[C---:B------:R-:W-:Y:S01]  /*66e0*/  FMUL R14, R24.reuse, R18 ;  /* 0x00000012180e7220 */ /* 0x040fe20000400000 */
[----:B------:R-:W-:Y:S01]  /*66f0*/  SHF.L.U32 R4, R39, 0x10, RZ ;  /* 0x0000001027047819 */ /* 0x000fe200000006ff */
[----:B------:R-:W-:Y:S01]  /*6700*/  FFMA R15, R27, R0, R15 ;  /* 0x000000001b0f7223 */ /* 0x000fe2000000000f */
[----:B------:R-:W-:Y:S01]  /*6710*/  LOP3.LUT R5, R39, 0xffff0000, RZ, 0xc0, !PT ;  /* 0xffff000027057812 */ /* 0x000fe200078ec0ff */
[----:B------:R-:W-:Y:S01]  /*6720*/  FMUL R19, R24, R19 ;  /* 0x0000001318137220 */ /* 0x000fe20000400000 */
[C---:B------:R-:W-:Y:S01]  /*6730*/  FFMA R12, R27.reuse, R2, R12 ;  /* 0x000000021b0c7223 */ /* 0x040fe2000000000c */
[C---:B------:R-:W-:Y:S01]  /*6740*/  FFMA R13, R27.reuse, R3, R13 ;  /* 0x000000031b0d7223 */ /* 0x040fe2000000000d */
[C---:B------:R-:W-:Y:S01]  /*6750*/  FFMA R14, R27.reuse, R4, R14 ;  /* 0x000000041b0e7223 */ /* 0x040fe2000000000e */
[----:B------:R-:W-:Y:S01]  /*6760*/  FFMA R19, R27, R5, R19 ;  /* 0x000000051b137223 */ /* 0x000fe20000000013 */
[----:B------:R-:W-:Y:S02]  /*6770*/  F2FP.BF16.F32.PACK_AB R35, R11, R6 ;  /* 0x000000060b23723e */ /* 0x000fe400000010ff */
[----:B------:R-:W-:Y:S02]  /*6780*/  F2FP.BF16.F32.PACK_AB R8, R9, R8 ;  /* 0x000000080908723e */ /* 0x000fe400000010ff */
[----:B------:R-:W-:Y:S01]  /*6790*/  F2FP.BF16.F32.PACK_AB R9, R15, R10 ;  /* 0x0000000a0f09723e */ /* 0x000fe200000010ff */
[----:B------:R1:W-:Y:S01]  /*67a0*/  STSM.16.M88.4 [R60+0x200], R32 ;  /* 0x000200203c007844 */ /* 0x0003e20000000200 */
[----:B------:R-:W-:Y:S02]  /*67b0*/  F2FP.BF16.F32.PACK_AB R10, R13, R12 ;  /* 0x0000000c0d0a723e */ /* 0x000fe400000010ff */
[----:B------:R-:W-:Y:S05]  /*67c0*/  F2FP.BF16.F32.PACK_AB R11, R19, R14 ;  /* 0x0000000e130b723e */ /* 0x000fea00000010ff */
[----:B------:R1:W-:Y:S01]  /*67d0*/  STSM.16.M88.4 [R59+0x200], R8 ;  /* 0x000200083b007844 */ /* 0x0003e20000000200 */
[----:B------:R-:W-:Y:S01]  /*67e0*/  @!PT LDS RZ, [RZ] ;  /* 0x00000000fffff984 */ /* 0x000fe20000000800 */
[----:B------:R-:W-:Y:S01]  /*67f0*/  @!PT LDS RZ, [RZ] ;  /* 0x00000000fffff984 */ /* 0x000fe20000000800 */
[----:B------:R-:W-:Y:S01]  /*6800*/  @!PT LDS RZ, [RZ] ;  /* 0x00000000fffff984 */ /* 0x000fe20000000800 */
[----:B------:R-:W-:Y:S01]  /*6810*/  @!PT LDS RZ, [RZ] ;  /* 0x00000000fffff984 */ /* 0x000fe20000000800 */
[----:B------:R3:W-:Y:S07]  /*6820*/  MEMBAR.ALL.CTA ;  /* 0x0000000000007992 */ /* 0x0007ee0000008000 */
[----:B---3--:R-:W3:Y:S02]  /*6830*/  FENCE.VIEW.ASYNC.S ;  /* 0x00000000000073c6 */ /* 0x008ee40000000000 */
[----:B---3--:R-:W-:Y:S06]  /*6840*/  BAR.SYNC.DEFER_BLOCKING 0x1, 0x80 ;  /* 0x0042000000007b1d */ /* 0x008fec0000010000 */
[----:B------:R-:W-:Y:S05]  /*6850*/  @P0 BRA `(.L_x_107) ;  /* 0x0000000000280947 */ /* 0x000fea0003800000 */
[----:B------:R-:W3:Y:S01]  /*6860*/  LDCU.64 UR6, c[0x0][0x348] ;  /* 0x00006900ff0677ac */ /* 0x000ee20008000a00 */
[----:B------:R-:W-:Y:S01]  /*6870*/  UIADD3 UR4, UPT, UPT, UR44, 0x200, URZ ;  /* 0x000002002c047890 */ /* 0x000fe2000fffe0ff */
[----:B------:R-:W-:Y:S05]  /*6880*/  UMOV UR51, UR36 ;  /* 0x0000002400337c82 */ /* 0x000fea0008000000 */
[----:B------:R-:W-:Y:S04]  /*6890*/  MOV R50, UR4 ;  /* 0x0000000400327c02 */ /* 0x000fe80008000f00 */
[----:B------:R-:W-:Y:S01]  /*68a0*/  R2UR UR48, R50 ;  /* 0x00000000323072ca */ /* 0x000fe200000e0000 */
[----:B---3--:R-:W-:Y:S04]  /*68b0*/  UIADD3 UR4, UP0, UPT, UR6, 0x680, URZ ;  /* 0x0000068006047890 */ /* 0x008fe8000ff1e0ff */
[----:B------:R-:W-:Y:S09]  /*68c0*/  UIADD3.X UR5, UPT, UPT, URZ, UR7, URZ, UP0, !UPT ;  /* 0x00000007ff057290 */ /* 0x000ff200087fe4ff */
[----:B------:R3:W-:Y:S01]  /*68d0*/  UTMASTG.3D [UR48], [UR4] ;  /* 0x00000030040073b5 */ /* 0x0007e20008010000 */
[----:B------:R0:W-:Y:S01]  /*68e0*/  UTMACMDFLUSH ;  /* 0x00000000000079b7 */ /* 0x0001e20000000000 */
[----:B---3--:R-:W-:Y:S04]  /*68f0*/  DEPBAR.LE SB0, 0x1 ;  /* 0x000080400000791a */ /* 0x008fe80000000000 */
.L_x_107:
[----:B------:R-:W-:Y:S05]  /*6900*/  BSYNC.RECONVERGENT B0 ;  /* 0x0000000000007941 */ /* 0x000fea0003800200 */
.L_x_106:
[----:B------:R-:W-:Y:S01]  /*6910*/  BAR.SYNC.DEFER_BLOCKING 0x1, 0x80 ;  /* 0x0042000000007b1d */ /* 0x000fe20000010000 */
[----:B------:R-:W-:Y:S01]  /*6920*/  ISETP.NE.AND P1, PT, R58, RZ, PT ;  /* 0x000000ff3a00720c */ /* 0x000fe20003f25270 */
[----:B------:R-:W-:Y:S01]  /*6930*/  UISETP.NE.AND UP0, UPT, UR47, URZ, UPT ;  /* 0x000000ff2f00728c */ /* 0x000fe2000bf05270 */
[----:B------:R-:W-:Y:S11]  /*6940*/  LEA R4, R61, UR44, 0x3 ;  /* 0x0000002c3d047c11 */ /* 0x000ff6000f8e18ff */
[----:B------:R-:W-:Y:S01]  /*6950*/  @P1 SHF.L.U32 R3, R55, 0x1f, RZ ;  /* 0x0000001f37031819 */ /* 0x000fe200000006ff */
[----:B------:R-:W-:Y:S06]  /*6960*/  BRA.U !UP0, `(.L_x_108) ;  /* 0x0000000108247547 */ /* 0x000fec000b800000 */
[----:B------:R-:W3:Y:S01]  /*6970*/  S2R R0, SR_CgaCtaId ;  /* 0x0000000000007919 */ /* 0x000ee20000008800 */
[----:B------:R-:W-:Y:S01]  /*6980*/  IMAD.U32 R2, RZ, RZ, UR46 ;  /* 0x0000002eff027e24 */ /* 0x000fe2000f8e00ff */
[----:B------:R-:W-:Y:S04]  /*6990*/  UIADD3 UR4, UPT, UPT, UR46, 0x1, URZ ;  /* 0x000000012e047890 */ /* 0x000fe8000fffe0ff */
[----:B------:R-:W-:Y:S01]  /*69a0*/  @P1 LEA R2, R2, UR44, 0x3 ;  /* 0x0000002c02021c11 */ /* 0x000fe2000f8e18ff */
[----:B------:R-:W-:Y:S04]  /*69b0*/  UISETP.NE.AND UP0, UPT, UR4, 0x4, UPT ;  /* 0x000000040400788c */ /* 0x000fe8000bf05270 */
[----:B------:R-:W-:Y:S01]  /*69c0*/  @P1 VIADD R2, R2, 0x70 ;  /* 0x0000007002021836 */ /* 0x000fe20000000000 */
[----:B------:R-:W-:Y:S04]  /*69d0*/  USEL UR46, UR4, URZ, UP0 ;  /* 0x000000ff042e7287 */ /* 0x000fe80008000000 */
[----:B---3--:R-:W-:Y:S04]  /*69e0*/  @P1 PRMT R0, R0, 0x654, R2 ;  /* 0x0000065400001816 */ /* 0x008fe80000000002 */
[----:B------:R3:W-:Y:S04]  /*69f0*/  @P1 SYNCS.ARRIVE.TRANS64.RED.A1T0 RZ, [R0+URZ], RZ ;  /* 0x000000ff00ff19a7 */ /* 0x0007e800081004ff */
.L_x_108:
[----:B------:R-:W4:Y:S01]  /*6a00*/  @P1 SYNCS.PHASECHK.TRANS64.TRYWAIT P0, [R4+URZ+0x50], R3 ;  /* 0x00005003040015a7 */ /* 0x000f2200080011ff */
[----:B------:R-:W-:Y:S01]  /*6a10*/  BSSY B1, `(.L_x_109) ;  /* 0x0000013000017945 */ /* 0x000fe20003800000 */
[----:B----4-:R-:W-:Y:S03]  /*6a20*/  @P1 SEL R63, RZ, 0x1, !P0 ;  /* 0x00000001ff3f1807 */ /* 0x010fe60004000000 */
[----:B------:R-:W-:Y:S05]  /*6a30*/  @!P1 BRA `(.L_x_110) ;  /* 0x0000000000409947 */ /* 0x000fea0003800000 */
[----:B------:R-:W-:Y:S01]  /*6a40*/  ISETP.NE.AND P1, PT, R64, RZ, PT ;  /* 0x000000ff4000720c */ /* 0x000fe20003f25270 */
[----:B------:R-:W-:Y:S01]  /*6a50*/  BSSY B0, `(.L_x_111) ;  /* 0x0000009000007945 */ /* 0x000fe20003800000 */
[----:B------:R-:W-:Y:S11]  /*6a60*/  ISETP.NE.AND P0, PT, R63, RZ, PT ;  /* 0x000000ff3f00720c */ /* 0x000ff60003f05270 */
[----:B------:R-:W-:Y:S05]  /*6a70*/  @P1 IMAD R3, R61, 0x1000, R62 ;  /* 0x000010003d031824 */ /* 0x000fea00078e023e */
[----:B------:R-:W-:Y:S05]  /*6a80*/  @P1 IADD3 R2, PT, PT, R3, UR44, RZ ;  /* 0x0000002c03021c10 */ /* 0x000fea000fffe0ff */
[----:B------:R-:W-:Y:S01]  /*6a90*/  @P1 IMAD.IADD R2, R56, 0x1, R2 ;  /* 0x0000000138021824 */ /* 0x000fe200078e0202 */
[----:B------:R-:W-:Y:S06]  /*6aa0*/  @P0 BRA `(.L_x_112) ;  /* 0x00000000000c0947 */ /* 0x000fec0003800000 */
[----:B---3--:R-:W-:Y:S04]  /*6ab0*/  SHF.L.U32 R0, R55, 0x1f, RZ ;  /* 0x0000001f37007819 */ /* 0x008fe800000006ff */
[----:B------:R-:W3:Y:S02]  /*6ac0*/  SYNCS.PHASECHK.TRANS64.TRYWAIT P0, [R4+URZ+0x50], R0 ;  /* 0x00005000040075a7 */ /* 0x000ee400080011ff */
[----:B---3--:R-:W-:Y:S05]  /*6ad0*/  @!P0 BRA `(.L_x_113) ;  /* 0x0000002400c08947 */ /* 0x008fea0003800000 */
.L_x_112:
[----:B------:R-:W-:Y:S05]  /*6ae0*/  BSYNC B0 ;  /* 0x0000000000007941 */ /* 0x000fea0003800000 */
.L_x_111:
[----:B------:R-:W-:Y:S02]  /*6af0*/  ISETP.NE.AND P0, PT, R64, RZ, PT ;  /* 0x000000ff4000720c */ /* 0x000fe40003f05270 */
[----:B------:R-:W-:Y:S11]  /*6b00*/  IADD3 R61, PT, PT, R61, 0x1, RZ ;  /* 0x000000013d3d7810 */ /* 0x000ff60007ffe0ff */
[----:B------:R-:W-:Y:S05]  /*6b10*/  @P0 WARPSYNC.ALL ;  /* 0x0000000000000948 */ /* 0x000fea0003800000 */
[----:B------:R4:W1:Y:S04]  /*6b20*/  @P0 LDSM.16.M88.4 R28, [R3+UR44+0x200] ;  /* 0x0002002c031c083b */ /* 0x0008680008000200 */
[----:B------:R4:W1:Y:S02]  /*6b30*/  @P0 LDSM.16.M88.4 R36, [R2+0x200] ;  /* 0x000200000224083b */ /* 0x0008640000000200 */
.L_x_110:
[----:B------:R-:W-:Y:S05]  /*6b40*/  BSYNC B1 ;  /* 0x0000000000017941 */ /* 0x000fea0003800000 */
.L_x_109:
[----:B---3--:R-:W-:Y:S05]  /*6b50*/  VIADD R0, R25, 0x20 ;  /* 0x0000002019007836 */ /* 0x008fea0000000000 */
[----:B------:R-:W-:Y:S04]  /*6b60*/  SHF.R.U32.HI R0, RZ, 0x15, R0 ;  /* 0x00000015ff007819 */ /* 0x000fe80000011600 */
[----:B------:R-:W-:Y:S11]  /*6b70*/  LOP3.LUT P0, RZ, R0, 0x3, R46, 0x48, !PT ;  /* 0x0000000300ff7812 */ /* 0x000ff6000780482e */
[----:B------:R-:W-:Y:S02]  /*6b80*/  @!UPT UIADD3 URZ, UPT, UPT, URZ, URZ, URZ ;  /* 0x000000fffffff290 */ /* 0x000fe4000fffe0ff */
[----:B------:R-:W-:Y:S05]  /*6b90*/  @!P0 BRA `(.L_x_114) ;  /* 0x0000000000408947 */ /* 0x000fea0003800000 */
[----:B------:R-:W3:Y:S01]  /*6ba0*/  LDCU.64 UR8, c[0x4][0x70] ;  /* 0x01000e00ff0877ac */ /* 0x000ee20008000a00 */
[----:B----4-:R-:W-:Y:S01]  /*6bb0*/  MOV R3, 0x0 ;  /* 0x0000000000037802 */ /* 0x010fe20000000f00 */
[----:B------:R-:W-:Y:S02]  /*6bc0*/  HFMA2 R12, -RZ, RZ, 0, 5.9604644775390625e-08 ;  /* 0x00000001ff0c7431 */ /* 0x000fe400000001ff */
[----:B-1----:R-:W-:Y:S02]  /*6bd0*/  IMAD.MOV.U32 R8, RZ, RZ, 0x192 ;  /* 0x00000192ff087424 */ /* 0x002fe400078e00ff */
[----:B------:R-:W-:Y:S01]  /*6be0*/  IMAD.MOV.U32 R13, RZ, RZ, RZ ;  /* 0x000000ffff0d7224 */ /* 0x000fe200078e00ff */
[----:B------:R-:W1:Y:S01]  /*6bf0*/  LDCU.64 UR6, c[0x4][0x78] ;  /* 0x01000f00ff0677ac */ /* 0x000e620008000a00 */
[----:B------:R-:W4:Y:S01]  /*6c00*/  LDC.64 R2, c[0x4][R3] ;  /* 0x0100000003027b82 */ /* 0x000f220000000a00 */
[----:B------:R-:W5:Y:S01]  /*6c10*/  LDCU.64 UR4, c[0x4][0x10] ;  /* 0x01000200ff0477ac */ /* 0x000f620008000a00 */
[----:B---3--:R-:W-:Y:S01]  /*6c20*/  MOV R5, UR9 ;  /* 0x0000000900057c02 */ /* 0x008fe20008000f00 */
[----:B------:R-:W-:Y:S01]  /*6c30*/  IMAD.U32 R4, RZ, RZ, UR8 ;  /* 0x00000008ff047e24 */ /* 0x000fe2000f8e00ff */
[----:B-1----:R-:W-:Y:S01]  /*6c40*/  MOV R7, UR7 ;  /* 0x0000000700077c02 */ /* 0x002fe20008000f00 */
[----:B------:R-:W-:Y:S01]  /*6c50*/  IMAD.U32 R6, RZ, RZ, UR6 ;  /* 0x00000006ff067e24 */ /* 0x000fe2000f8e00ff */
[----:B-----5:R-:W-:Y:S01]  /*6c60*/  MOV R11, UR5 ;  /* 0x00000005000b7c02 */ /* 0x020fe20008000f00 */
[----:B------:R-:W-:Y:S02]  /*6c70*/  IMAD.U32 R10, RZ, RZ, UR4 ;  /* 0x00000004ff0a7e24 */ /* 0x000fe4000f8e00ff */
[----:B------:R-:W-:Y:S07]  /*6c80*/  LEPC R20, `(.L_x_114) ;  /* 0x000000001014794e */ /* 0x000fee0000000000 */
[----:B--2-4-:R-:W-:Y:S05]  /*6c90*/  CALL.ABS.NOINC R2 ;  /* 0x0000000002007343 */ /* 0x014fea0003c00000 */
.L_x_114:
[----:B-1--4-:R-:W-:Y:S01]  /*6ca0*/  SHF.L.U32 R3, R28, 0x10, RZ ;  /* 0x000000101c037819 */ /* 0x012fe200000006ff */
[----:B------:R-:W-:Y:S05]  /*6cb0*/  WARPSYNC.ALL ;  /* 0x0000000000007948 */ /* 0x000fea0003800000 */
[----:B------:R-:W-:Y:S01]  /*6cc0*/  R2UR UR4, R25 ;  /* 0x00000000190472ca */ /* 0x000fe200000e0000 */
[----:B------:R-:W1:Y:S01]  /*6cd0*/  S2R R65, SR_CgaCtaId ;  /* 0x0000000000417919 */ /* 0x000e620000008800 */
[C---:B------:R-:W-:Y:S01]  /*6ce0*/  SHF.L.U32 R20, R29.reuse, 0x10, RZ ;  /* 0x000000101d147819 */ /* 0x040fe200000006ff */
[----:B------:R-:W-:Y:S01]  /*6cf0*/  BSSY.RECONVERGENT B0, `(.L_x_115) ;  /* 0x0000054000007945 */ /* 0x000fe20003800200 */
[----:B------:R-:W-:Y:S02]  /*6d00*/  LOP3.LUT R21, R29, 0xffff0000, RZ, 0xc0, !PT ;  /* 0xffff00001d157812 */ /* 0x000fe400078ec0ff */
[----:B------:R-:W-:Y:S02]  /*6d10*/  ISETP.NE.AND P6, PT, R58, RZ, PT ;  /* 0x000000ff3a00720c */ /* 0x000fe40003fc5270 */
[----:B------:R-:W-:Y:S05]  /*6d20*/  ISETP.NE.AND P0, PT, R57, RZ, PT ;  /* 0x000000ff3900720c */ /* 0x000fea0003f05270 */
[----:B------:R-:W3:Y:S02]  /*6d30*/  LDTM.16dp256bit.x4 R4, tmem[UR4+0x20] ;  /* 0x00002004000479ee */ /* 0x000ee40008120000 */
[----:B---3--:R-:W-:Y:S01]  /*6d40*/  FMUL R0, R24, R4 ;  /* 0x0000000418007220 */ /* 0x008fe20000400000 */
[----:B------:R-:W-:Y:S01]  /*6d50*/  LOP3.LUT R4, R28, 0xffff0000, RZ, 0xc0, !PT ;  /* 0xffff00001c047812 */ /* 0x000fe200078ec0ff */
[C---:B------:R-:W-:Y:S01]  /*6d60*/  FMUL R2, R24.reuse, R5 ;  /* 0x0000000518027220 */ /* 0x040fe20000400000 */
[C---:B------:R-:W-:Y:S01]  /*6d70*/  FMUL R7, R24.reuse, R7 ;  /* 0x0000000718077220 */ /* 0x040fe20000400000 */
[C---:B------:R-:W-:Y:S01]  /*6d80*/  FFMA R0, R27.reuse, R3, R0 ;  /* 0x000000031b007223 */ /* 0x040fe20000000000 */
[C---:B------:R-:W-:Y:S01]  /*6d90*/  FMUL R3, R24.reuse, R6 ;  /* 0x0000000618037220 */ /* 0x040fe20000400000 */
[C---:B------:R-:W-:Y:S01]  /*6da0*/  FFMA R2, R27.reuse, R4, R2 ;  /* 0x000000041b027223 */ /* 0x040fe20000000002 */
[C---:B------:R-:W-:Y:S01]  /*6db0*/  FMUL R4, R24.reuse, R8 ;  /* 0x0000000818047220 */ /* 0x040fe20000400000 */
[----:B------:R-:W-:Y:S01]  /*6dc0*/  FMUL R8, R24, R12 ;  /* 0x0000000c18087220 */ /* 0x000fe20000400000 */
[C---:B------:R-:W-:Y:S01]  /*6dd0*/  FFMA R3, R27.reuse, R20, R3 ;  /* 0x000000141b037223 */ /* 0x040fe20000000003 */
[----:B------:R-:W-:Y:S01]  /*6de0*/  FFMA R7, R27, R21, R7 ;  /* 0x000000151b077223 */ /* 0x000fe20000000007 */
[----:B------:R-:W-:Y:S01]  /*6df0*/  F2FP.BF16.F32.PACK_AB R32, R2, R0 ;  /* 0x000000000220723e */ /* 0x000fe200000010ff */
[----:B------:R-:W-:Y:S01]  /*6e00*/  FMUL R12, R24, R16 ;  /* 0x00000010180c7220 */ /* 0x000fe20000400000 */
[----:B------:R-:W-:Y:S01]  /*6e10*/  SHF.L.U32 R16, R30, 0x10, RZ ;  /* 0x000000101e107819 */ /* 0x000fe200000006ff */
[----:B------:R-:W-:Y:S01]  /*6e20*/  FMUL R5, R24, R9 ;  /* 0x0000000918057220 */ /* 0x000fe20000400000 */
[----:B------:R-:W-:Y:S01]  /*6e30*/  LOP3.LUT R0, R30, 0xffff0000, RZ, 0xc0, !PT ;  /* 0xffff00001e007812 */ /* 0x000fe200078ec0ff */
[C---:B------:R-:W-:Y:S01]  /*6e40*/  FMUL R6, R24.reuse, R10 ;  /* 0x0000000a18067220 */ /* 0x040fe20000400000 */
[----:B------:R-:W-:Y:S01]  /*6e50*/  SHF.L.U32 R2, R31, 0x10, RZ ;  /* 0x000000101f027819 */ /* 0x000fe200000006ff */
[----:B------:R-:W-:Y:S01]  /*6e60*/  FFMA R4, R27, R16, R4 ;  /* 0x000000101b047223 */ /* 0x000fe20000000004 */
[----:B------:R-:W-:Y:S01]  /*6e70*/  F2FP.BF16.F32.PACK_AB R33, R7, R3 ;  /* 0x000000030721723e */ /* 0x000fe200000010ff */
[----:B------:R-:W-:Y:S01]  /*6e80*/  FFMA R5, R27, R0, R5 ;  /* 0x000000001b057223 */ /* 0x000fe20000000005 */
[----:B------:R-:W-:Y:S01]  /*6e90*/  LOP3.LUT R3, R31, 0xffff0000, RZ, 0xc0, !PT ;  /* 0xffff00001f037812 */ /* 0x000fe200078ec0ff */
[----:B------:R-:W-:Y:S01]  /*6ea0*/  FMUL R11, R24, R11 ;  /* 0x0000000b180b7220 */ /* 0x000fe20000400000 */
[C---:B------:R-:W-:Y:S01]  /*6eb0*/  SHF.L.U32 R0, R36.reuse, 0x10, RZ ;  /* 0x0000001024007819 */ /* 0x040fe200000006ff */
[C---:B------:R-:W-:Y:S01]  /*6ec0*/  FFMA R6, R27.reuse, R2, R6 ;  /* 0x000000021b067223 */ /* 0x040fe20000000006 */
[----:B------:R-:W-:Y:S01]  /*6ed0*/  LOP3.LUT R2, R36, 0xffff0000, RZ, 0xc0, !PT ;  /* 0xffff000024027812 */ /* 0x000fe200078ec0ff */
[----:B------:R-:W-:Y:S01]  /*6ee0*/  FFMA R11, R27, R3, R11 ;  /* 0x000000031b0b7223 */ /* 0x000fe2000000000b */
[----:B------:R-:W-:Y:S01]  /*6ef0*/  SHF.L.U32 R3, R37, 0x10, RZ ;  /* 0x0000001025037819 */ /* 0x000fe200000006ff */
[C---:B------:R-:W-:Y:S01]  /*6f00*/  FMUL R9, R24.reuse, R13 ;  /* 0x0000000d18097220 */ /* 0x040fe20000400000 */
[----:B------:R-:W-:Y:S01]  /*6f10*/  F2FP.BF16.F32.PACK_AB R34, R5, R4 ;  /* 0x000000040522723e */ /* 0x000fe200000010ff */
[----:B------:R-:W-:Y:S01]  /*6f20*/  FMUL R10, R24, R14 ;  /* 0x0000000e180a7220 */ /* 0x000fe20000400000 */
[----:B------:R-:W-:Y:S01]  /*6f30*/  SHF.L.U32 R4, R39, 0x10, RZ ;  /* 0x0000001027047819 */ /* 0x000fe200000006ff */
[----:B------:R-:W-:Y:S01]  /*6f40*/  FFMA R8, R27, R0, R8 ;  /* 0x000000001b087223 */ /* 0x000fe20000000008 */
[----:B------:R-:W-:Y:S01]  /*6f50*/  LOP3.LUT R0, R37, 0xffff0000, RZ, 0xc0, !PT ;  /* 0xffff000025007812 */ /* 0x000fe200078ec0ff */
[C---:B------:R-:W-:Y:S01]  /*6f60*/  FFMA R9, R27.reuse, R2, R9 ;  /* 0x000000021b097223 */ /* 0x040fe20000000009 */
[C---:B------:R-:W-:Y:S01]  /*6f70*/  SHF.L.U32 R2, R38.reuse, 0x10, RZ ;  /* 0x0000001026027819 */ /* 0x040fe200000006ff */
[----:B------:R-:W-:Y:S01]  /*6f80*/  FFMA R10, R27, R3, R10 ;  /* 0x000000031b0a7223 */ /* 0x000fe2000000000a */
[----:B------:R-:W-:Y:S01]  /*6f90*/  LOP3.LUT R3, R38, 0xffff0000, RZ, 0xc0, !PT ;  /* 0xffff000026037812 */ /* 0x000fe200078ec0ff */
[C---:B------:R-:W-:Y:S01]  /*6fa0*/  FMUL R15, R24.reuse, R15 ;  /* 0x0000000f180f7220 */ /* 0x040fe20000400000 */
[----:B------:R-:W-:Y:S01]  /*6fb0*/  LOP3.LUT R5, R39, 0xffff0000, RZ, 0xc0, !PT ;  /* 0xffff000027057812 */ /* 0x000fe200078ec0ff */
[C---:B------:R-:W-:Y:S01]  /*6fc0*/  FMUL R13, R24.reuse, R17 ;  /* 0x00000011180d7220 */ /* 0x040fe20000400000 */
[----:B------:R-:W-:Y:S01]  /*6fd0*/  F2FP.BF16.F32.PACK_AB R35, R11, R6 ;  /* 0x000000060b23723e */ /* 0x000fe200000010ff */
[C---:B------:R-:W-:Y:S01]  /*6fe0*/  FMUL R14, R24.reuse, R18 ;  /* 0x00000012180e7220 */ /* 0x040fe20000400000 */
[C---:B------:R-:W-:Y:S01]  /*6ff0*/  FFMA R15, R27.reuse, R0, R15 ;  /* 0x000000001b0f7223 */ /* 0x040fe2000000000f */
[----:B------:R-:W-:Y:S01]  /*7000*/  FMUL R19, R24, R19 ;  /* 0x0000001318137220 */ /* 0x000fe20000400000 */
[----:B------:R-:W-:Y:S01]  /*7010*/  FFMA R12, R27, R2, R12 ;  /* 0x000000021b0c7223 */ /* 0x000fe2000000000c */
[----:B------:R3:W-:Y:S01]  /*7020*/  STSM.16.M88.4 [R60+0x1200], R32 ;  /* 0x001200203c007844 */ /* 0x0007e20000000200 */
[----:B------:R-:W-:Y:S01]  /*7030*/  F2FP.BF16.F32.PACK_AB R8, R9, R8 ;  /* 0x000000080908723e */ /* 0x000fe200000010ff */
[----:B------:R-:W-:Y:S01]  /*7040*/  FFMA R13, R27, R3, R13 ;  /* 0x000000031b0d7223 */ /* 0x000fe2000000000d */
[----:B------:R-:W-:Y:S01]  /*7050*/  F2FP.BF16.F32.PACK_AB R9, R15, R10 ;  /* 0x0000000a0f09723e */ /* 0x000fe200000010ff */
[C---:B------:R-:W-:Y:S01]  /*7060*/  FFMA R14, R27.reuse, R4, R14 ;  /* 0x000000041b0e7223 */ /* 0x040fe2000000000e */
[----:B------:R-:W-:Y:S01]  /*7070*/  FFMA R19, R27, R5, R19 ;  /* 0x000000051b137223 */ /* 0x000fe20000000013 */
[----:B------:R-:W-:Y:S02]  /*7080*/  MOV R0, UR46 ;  /* 0x0000002e00007c02 */ /* 0x000fe40008000f00 */
[----:B------:R-:W-:Y:S02]  /*7090*/  F2FP.BF16.F32.PACK_AB R10, R13, R12 ;  /* 0x0000000c0d0a723e */ /* 0x000fe400000010ff */
[----:B------:R-:W-:Y:S02]  /*70a0*/  F2FP.BF16.F32.PACK_AB R11, R19, R14 ;  /* 0x0000000e130b723e */ /* 0x000fe400000010ff */
[----:B------:R-:W-:Y:S02]  /*70b0*/  @P6 LEA R0, R0, UR44, 0x3 ;  /* 0x0000002c00006c11 */ /* 0x000fe4000f8e18ff */
[----:B------:R-:W-:Y:S01]  /*70c0*/  LEA R2, R61, UR44, 0x3 ;  /* 0x0000002c3d027c11 */ /* 0x000fe2000f8e18ff */
[----:B------:R3:W-:Y:S01]  /*70d0*/  STSM.16.M88.4 [R59+0x1200], R8 ;  /* 0x001200083b007844 */ /* 0x0007e20000000200 */
[----:B------:R-:W-:Y:S02]  /*70e0*/  @P6 IADD3 R0, PT, PT, R0, 0x70, RZ ;  /* 0x0000007000006810 */ /* 0x000fe40007ffe0ff */
[----:B------:R-:W-:Y:S01]  /*70f0*/  @P6 SHF.L.U32 R3, R55, 0x1f, RZ ;  /* 0x0000001f37036819 */ /* 0x000fe200000006ff */
[----:B------:R-:W-:Y:S01]  /*7100*/  @!PT LDS RZ, [RZ] ;  /* 0x00000000fffff984 */ /* 0x000fe20000000800 */
[----:B------:R-:W-:Y:S01]  /*7110*/  @!PT LDS RZ, [RZ] ;  /* 0x00000000fffff984 */ /* 0x000fe20000000800 */
[----:B------:R-:W-:Y:S01]  /*7120*/  @!PT LDS RZ, [RZ] ;  /* 0x00000000fffff984 */ /* 0x000fe20000000800 */
[----:B------:R-:W-:Y:S01]  /*7130*/  @!PT LDS RZ, [RZ] ;  /* 0x00000000fffff984 */ /* 0x000fe20000000800 */
[----:B------:R4:W-:Y:S06]  /*7140*/  MEMBAR.ALL.CTA ;  /* 0x0000000000007992 */ /* 0x0009ec0000008000 */
[----:B----4-:R-:W4:Y:S01]  /*7150*/  FENCE.VIEW.ASYNC.S ;  /* 0x00000000000073c6 */ /* 0x010f220000000000 */
[----:B-1----:R-:W-:Y:S01]  /*7160*/  @P6 PRMT R0, R65, 0x654, R0 ;  /* 0x0000065441006816 */ /* 0x002fe20000000000 */
[----:B----4-:R-:W-:Y:S06]  /*7170*/  BAR.SYNC.DEFER_BLOCKING 0x1, 0x80 ;  /* 0x0042000000007b1d */ /* 0x010fec0000010000 */
[----:B------:R-:W-:Y:S05]  /*7180*/  @P0 BRA `(.L_x_116) ;  /* 0x0000000000280947 */ /* 0x000fea0003800000 */
[----:B------:R-:W1:Y:S01]  /*7190*/  LDCU.64 UR6, c[0x0][0x348] ;  /* 0x00006900ff0677ac */ /* 0x000e620008000a00 */
[----:B------:R-:W-:Y:S02]  /*71a0*/  UIADD3 UR9, UPT, UPT, UR49, 0x20, URZ ;  /* 0x0000002031097890 */ /* 0x000fe4000fffe0ff */
[----:B------:R-:W-:Y:S01]  /*71b0*/  UIADD3 UR8, UPT, UPT, UR44, 0x1200, URZ ;  /* 0x000012002c087890 */ /* 0x000fe2000fffe0ff */
[----:B------:R-:W-:Y:S01]  /*71c0*/  UMOV UR10, UR50 ;  /* 0x00000032000a7c82 */ /* 0x000fe20008000000 */
[----:B------:R-:W-:Y:S01]  /*71d0*/  UMOV UR11, UR36 ;  /* 0x00000024000b7c82 */ /* 0x000fe20008000000 */
[----:B-1----:R-:W-:Y:S04]  /*71e0*/  UIADD3 UR4, UP0, UPT, UR6, 0x680, URZ ;  /* 0x0000068006047890 */ /* 0x002fe8000ff1e0ff */
[----:B------:R-:W-:Y:S09]  /*71f0*/  UIADD3.X UR5, UPT, UPT, URZ, UR7, URZ, UP0, !UPT ;  /* 0x00000007ff057290 */ /* 0x000ff200087fe4ff */
[----:B------:R1:W-:Y:S01]  /*7200*/  UTMASTG.3D [UR8], [UR4] ;  /* 0x00000008040073b5 */ /* 0x0003e20008010000 */
[----:B------:R0:W-:Y:S01]  /*7210*/  UTMACMDFLUSH ;  /* 0x00000000000079b7 */ /* 0x0001e20000000000 */
[----:B-1----:R-:W-:Y:S04]  /*7220*/  DEPBAR.LE SB0, 0x1 ;  /* 0x000080400000791a */ /* 0x002fe80000000000 */
.L_x_116:
[----:B------:R-:W-:Y:S05]  /*7230*/  BSYNC.RECONVERGENT B0 ;  /* 0x0000000000007941 */ /* 0x000fea0003800200 */
.L_x_115:
[----:B------:R-:W-:Y:S01]  /*7240*/  BAR.SYNC.DEFER_BLOCKING 0x1, 0x80 ;  /* 0x0042000000007b1d */ /* 0x000fe20000010000 */
[----:B------:R-:W-:Y:S04]  /*7250*/  UIADD3 UR4, UPT, UPT, UR46, 0x1, URZ ;  /* 0x000000012e047890 */ /* 0x000fe8000fffe0ff */
[----:B------:R-:W-:Y:S04]  /*7260*/  UISETP.NE.AND UP0, UPT, UR4, 0x4, UPT ;  /* 0x000000040400788c */ /* 0x000fe8000bf05270 */
[----:B------:R-:W-:Y:S01]  /*7270*/  USEL UR45, UR4, URZ, UP0 ;  /* 0x000000ff042d7287 */ /* 0x000fe20008000000 */
[----:B------:R1:W-:Y:S01]  /*7280*/  @P6 SYNCS.ARRIVE.TRANS64.RED.A1T0 RZ, [R0+URZ], RZ ;  /* 0x000000ff00ff69a7 */ /* 0x0003e200081004ff */
[----:B------:R-:W-:Y:S01]  /*7290*/  BSSY B1, `(.L_x_117) ;  /* 0x0000014000017945 */ /* 0x000fe20003800000 */
[----:B------:R-:W4:Y:S02]  /*72a0*/  @P6 SYNCS.PHASECHK.TRANS64.TRYWAIT P0, [R2+URZ+0x50], R3 ;  /* 0x00005003020065a7 */ /* 0x000f2400080011ff */
[----:B----4-:R-:W-:Y:S01]  /*72b0*/  @P6 SEL R63, RZ, 0x1, !P0 ;  /* 0x00000001ff3f6807 */ /* 0x010fe20004000000 */
[----:B-1----:R-:W-:Y:S06]  /*72c0*/  @!P6 BRA `(.L_x_118) ;  /* 0x000000000040e947 */ /* 0x002fec0003800000 */
[----:B------:R-:W-:Y:S01]  /*72d0*/  ISETP.NE.AND P1, PT, R64, RZ, PT ;  /* 0x000000ff4000720c */ /* 0x000fe20003f25270 */
[----:B------:R-:W-:Y:S01]  /*72e0*/  BSSY B0, `(.L_x_119) ;  /* 0x0000009000007945 */ /* 0x000fe20003800000 */
[----:B------:R-:W-:Y:S11]  /*72f0*/  ISETP.NE.AND P0, PT, R63, RZ, PT ;  /* 0x000000ff3f00720c */ /* 0x000ff60003f05270 */
[----:B------:R-:W-:Y:S05]  /*7300*/  @P1 IMAD R3, R61, 0x1000, R62 ;  /* 0x000010003d031824 */ /* 0x000fea00078e023e */
[----:B------:R-:W-:Y:S05]  /*7310*/  @P1 IADD3 R0, PT, PT, R3, UR44, RZ ;  /* 0x0000002c03001c10 */ /* 0x000fea000fffe0ff */
[----:B------:R-:W-:Y:S01]  /*7320*/  @P1 IMAD.IADD R0, R56, 0x1, R0 ;  /* 0x0000000138001824 */ /* 0x000fe200078e0200 */
[----:B------:R-:W-:Y:S06]  /*7330*/  @P0 BRA `(.L_x_120) ;  /* 0x00000000000c0947 */ /* 0x000fec0003800000 */
[----:B------:R-:W-:Y:S04]  /*7340*/  SHF.L.U32 R4, R55, 0x1f, RZ ;  /* 0x0000001f37047819 */ /* 0x000fe800000006ff */
[----:B------:R-:W1:Y:S02]  /*7350*/  SYNCS.PHASECHK.TRANS64.TRYWAIT P0, [R2+URZ+0x50], R4 ;  /* 0x00005004020075a7 */ /* 0x000e6400080011ff */
[----:B-1----:R-:W-:Y:S05]  /*7360*/  @!P0 BRA `(.L_x_121) ;  /* 0x0000001c00b08947 */ /* 0x002fea0003800000 */
.L_x_120:
[----:B------:R-:W-:Y:S05]  /*7370*/  BSYNC B0 ;  /* 0x0000000000007941 */ /* 0x000fea0003800000 */
.L_x_119:
[----:B------:R-:W-:Y:S02]  /*7380*/  ISETP.NE.AND P0, PT, R64, RZ, PT ;  /* 0x000000ff4000720c */ /* 0x000fe40003f05270 */
[----:B------:R-:W-:Y:S11]  /*7390*/  IADD3 R61, PT, PT, R61, 0x1, RZ ;  /* 0x000000013d3d7810 */ /* 0x000ff60007ffe0ff */
[----:B------:R-:W-:Y:S05]  /*73a0*/  @P0 WARPSYNC.ALL ;  /* 0x0000000000000948 */ /* 0x000fea0003800000 */
[----:B------:R4:W1:Y:S04]  /*73b0*/  @P0 LDSM.16.M88.4 R28, [R3+UR44+0x200] ;  /* 0x0002002c031c083b */ /* 0x0008680008000200 */
[----:B------:R4:W1:Y:S02]  /*73c0*/  @P0 LDSM.16.M88.4 R36, [R0+0x200] ;  /* 0x000200000024083b */ /* 0x0008640000000200 */
.L_x_118:
[----:B------:R-:W-:Y:S05]  /*73d0*/  BSYNC B1 ;  /* 0x0000000000017941 */ /* 0x000fea0003800000 */
.L_x_117:
[----:B----4-:R-:W-:Y:S05]  /*73e0*/  VIADD R0, R25, 0x40 ;  /* 0x0000004019007836 */ /* 0x010fea0000000000 */
[----:B------:R-:W-:Y:S04]  /*73f0*/  SHF.R.U32.HI R0, RZ, 0x15, R0 ;  /* 0x00000015ff007819 */ /* 0x000fe80000011600 */
[----:B------:R-:W-:Y:S11]  /*7400*/  LOP3.LUT P0, RZ, R0, 0x3, R46, 0x48, !PT ;  /* 0x0000000300ff7812 */ /* 0x000ff6000780482e */
[----:B------:R-:W-:Y:S02]  /*7410*/  @!UPT UIADD3 URZ, UPT, UPT, URZ, URZ, URZ ;  /* 0x000000fffffff290 */ /* 0x000fe4000fffe0ff */
[----:B------:R-:W-:Y:S05]  /*7420*/  @!P0 BRA `(.L_x_122) ;  /* 0x0000000000408947 */ /* 0x000fea0003800000 */
[----:B------:R-:W4:Y:S01]  /*7430*/  LDCU.64 UR8, c[0x4][0x70] ;  /* 0x01000e00ff0877ac */ /* 0x000f220008000a00 */
[----:B------:R-:W-:Y:S01]  /*7440*/  MOV R3, 0x0 ;  /* 0x0000000000037802 */ /* 0x000fe20000000f00 */
[----:B------:R-:W-:Y:S02]  /*7450*/  HFMA2 R12, -RZ, RZ, 0, 5.9604644775390625e-08 ;  /* 0x00000001ff0c7431 */ /* 0x000fe400000001ff */
[----:B---3--:R-:W-:Y:S02]  /*7460*/  IMAD.MOV.U32 R8, RZ, RZ, 0x192 ;  /* 0x00000192ff087424 */ /* 0x008fe400078e00ff */
[----:B------:R-:W-:Y:S01]  /*7470*/  IMAD.MOV.U32 R13, RZ, RZ, RZ ;  /* 0x000000ffff0d7224 */ /* 0x000fe200078e00ff */
[----:B------:R-:W3:Y:S01]  /*7480*/  LDCU.64 UR6, c[0x4][0x78] ;  /* 0x01000f00ff0677ac */ /* 0x000ee20008000a00 */
[----:B-1----:R-:W1:Y:S01]  /*7490*/  LDC.64 R2, c[0x4][R3] ;  /* 0x0100000003027b82 */ /* 0x002e620000000a00 */
[----:B------:R-:W5:Y:S01]  /*74a0*/  LDCU.64 UR4, c[0x4][0x10] ;  /* 0x01000200ff0477ac */ /* 0x000f620008000a00 */
[----:B----4-:R-:W-:Y:S01]  /*74b0*/  MOV R5, UR9 ;  /* 0x0000000900057c02 */ /* 0x010fe20008000f00 */
[----:B------:R-:W-:Y:S01]  /*74c0*/  IMAD.U32 R4, RZ, RZ, UR8 ;  /* 0x00000008ff047e24 */ /* 0x000fe2000f8e00ff */
[----:B---3--:R-:W-:Y:S01]  /*74d0*/  MOV R7, UR7 ;  /* 0x0000000700077c02 */ /* 0x008fe20008000f00 */
[----:B------:R-:W-:Y:S01]  /*74e0*/  IMAD.U32 R6, RZ, RZ, UR6 ;  /* 0x00000006ff067e24 */ /* 0x000fe2000f8e00ff */
[----:B-----5:R-:W-:Y:S01]  /*74f0*/  MOV R11, UR5 ;  /* 0x00000005000b7c02 */ /* 0x020fe20008000f00 */
[----:B------:R-:W-:Y:S02]  /*7500*/  IMAD.U32 R10, RZ, RZ, UR4 ;  /* 0x00000004ff0a7e24 */ /* 0x000fe4000f8e00ff */
[----:B------:R-:W-:Y:S07]  /*7510*/  LEPC R20, `(.L_x_122) ;  /* 0x000000001014794e */ /* 0x000fee0000000000 */
[----:B-12---:R-:W-:Y:S05]  /*7520*/  CALL.ABS.NOINC R2 ;  /* 0x0000000002007343 */ /* 0x006fea0003c00000 */
.L_x_122:
[----:B-1----:R-:W-:Y:S01]  /*7530*/  SHF.L.U32 R3, R28, 0x10, RZ ;  /* 0x000000101c037819 */ /* 0x002fe200000006ff */
[----:B------:R-:W-:Y:S05]  /*7540*/  WARPSYNC.ALL ;  /* 0x0000000000007948 */ /* 0x000fea0003800000 */
[----:B------:R-:W-:Y:S01]  /*7550*/  R2UR UR4, R25 ;  /* 0x00000000190472ca */ /* 0x000fe200000e0000 */
[----:B------:R-:W-:Y:S01]  /*7560*/  BSSY.RECONVERGENT B0, `(.L_x_123) ;  /* 0x0000055000007945 */ /* 0x000fe20003800200 */
[C---:B------:R-:W-:Y:S02]  /*7570*/  SHF.L.U32 R20, R29.reuse, 0x10, RZ ;  /* 0x000000101d147819 */ /* 0x040fe400000006ff */
[----:B------:R-:W-:Y:S02]  /*7580*/  LOP3.LUT R21, R29, 0xffff0000, RZ, 0xc0, !PT ;  /* 0xffff00001d157812 */ /* 0x000fe400078ec0ff */
[----:B------:R-:W-:Y:S02]  /*7590*/  ISETP.NE.AND P6, PT, R58, RZ, PT ;  /* 0x000000ff3a00720c */ /* 0x000fe40003fc5270 */
[----:B------:R-:W-:Y:S05]  /*75a0*/  ISETP.NE.AND P0, PT, R57, RZ, PT ;  /* 0x000000ff3900720c */ /* 0x000fea0003f05270 */
[----:B---3--:R-:W1:Y:S02]  /*75b0*/  LDTM.16dp256bit.x4 R4, tmem[UR4+0x40] ;  /* 0x00004004000479ee */ /* 0x008e640008120000 */
[----:B-1----:R-:W-:Y:S01]  /*75c0*/  FMUL R0, R24, R4 ;  /* 0x0000000418007220 */ /* 0x002fe20000400000 */
[----:B------:R-:W-:Y:S01]  /*75d0*/  LOP3.LUT R4, R28, 0xffff0000, RZ, 0xc0, !PT ;  /* 0xffff00001c047812 */ /* 0x000fe200078ec0ff */
[C---:B------:R-:W-:Y:S01]  /*75e0*/  FMUL R2, R24.reuse, R5 ;  /* 0x0000000518027220 */ /* 0x040fe20000400000 */
        /* <DEDUP_REMOVED lines=26> */
[----:B------:R-:W-:Y:S01]  /*7790*/  FMUL R10, R24, R14 ;  /* 0x0000000e180a7220 */ /* 0x000fe20000400000 */
[----:B------:R-:W-:Y:S01]  /*77a0*/  SHF.L.U32 R4, R39, 0x10, RZ ;  /* 0x0000001027047819 */ /* 0x000fe200000006ff */
[----:B------:R-:W-:Y:S01]  /*77b0*/  FFMA R11, R27, R16, R11 ;  /* 0x000000101b0b7223 */ /* 0x000fe2000000000b */
[----:B------:R-:W-:Y:S01]  /*77c0*/  LOP3.LUT R5, R39, 0xffff0000, RZ, 0xc0, !PT ;  /* 0xffff000027057812 */ /* 0x000fe200078ec0ff */
[----:B------:R-:W-:Y:S01]  /*77d0*/  FFMA R8, R27, R0, R8 ;  /* 0x000000001b087223 */ /* 0x000fe20000000008 */
[----:B------:R-:W-:Y:S01]  /*77e0*/  LOP3.LUT R0, R37, 0xffff0000, RZ, 0xc0, !PT ;  /* 0xffff000025007812 */ /* 0x000fe200078ec0ff */
[C---:B------:R-:W-:Y:S01]  /*77f0*/  FFMA R9, R27.reuse, R2, R9 ;  /* 0x000000021b097223 */ /* 0x040fe20000000009 */
[C---:B------:R-:W-:Y:S01]  /*7800*/  SHF.L.U32 R2, R38.reuse, 0x10, RZ ;  /* 0x0000001026027819 */ /* 0x040fe200000006ff */
[----:B------:R-:W-:Y:S01]  /*7810*/  FFMA R10, R27, R3, R10 ;  /* 0x000000031b0a7223 */ /* 0x000fe2000000000a */
[----:B------:R-:W-:Y:S01]  /*7820*/  LOP3.LUT R3, R38, 0xffff0000, RZ, 0xc0, !PT ;  /* 0xffff000026037812 */ /* 0x000fe200078ec0ff */
[C---:B------:R-:W-:Y:S01]  /*7830*/  FMUL R15, R24.reuse, R15 ;  /* 0x0000000f180f7220 */ /* 0x040fe20000400000 */
[----:B------:R-:W-:Y:S01]  /*7840*/  F2FP.BF16.F32.PACK_AB R35, R11, R6 ;  /* 0x000000060b23723e */ /* 0x000fe200000010ff */
[C---:B------:R-:W-:Y:S01]  /*7850*/  FMUL R13, R24.reuse, R17 ;  /* 0x00000011180d7220 */ /* 0x040fe20000400000 */
[C---:B------:R-:W-:Y:S01]  /*7860*/  FMUL R14, R24.reuse, R18 ;  /* 0x00000012180e7220 */ /* 0x040fe20000400000 */
[----:B------:R-:W-:Y:S01]  /*7870*/  FFMA R15, R27, R0, R15 ;  /* 0x000000001b0f7223 */ /* 0x000fe2000000000f */
[----:B------:R-:W-:Y:S01]  /*7880*/  FMUL R19, R24, R19 ;  /* 0x0000001318137220 */ /* 0x000fe20000400000 */
[----:B------:R1:W-:Y:S01]  /*7890*/  STSM.16.M88.4 [R60+0x2200], R32 ;  /* 0x002200203c007844 */ /* 0x0003e20000000200 */
[----:B------:R-:W-:Y:S01]  /*78a0*/  F2FP.BF16.F32.PACK_AB R8, R9, R8 ;  /* 0x000000080908723e */ /* 0x000fe200000010ff */
[----:B------:R-:W-:Y:S01]  /*78b0*/  FFMA R12, R27, R2, R12 ;  /* 0x000000021b0c7223 */ /* 0x000fe2000000000c */
[----:B------:R-:W-:Y:S01]  /*78c0*/  F2FP.BF16.F32.PACK_AB R9, R15, R10 ;  /* 0x0000000a0f09723e */ /* 0x000fe200000010ff */
[C---:B------:R-:W-:Y:S01]  /*78d0*/  FFMA R13, R27.reuse, R3, R13 ;  /* 0x000000031b0d7223 */ /* 0x040fe2000000000d */
        /* <DEDUP_REMOVED lines=15> */
[----:B---3--:R-:W3:Y:S01]  /*79d0*/  FENCE.VIEW.ASYNC.S ;  /* 0x00000000000073c6 */ /* 0x008ee20000000000 */
[----:B------:R-:W-:Y:S01]  /*79e0*/  @P6 PRMT R0, R65, 0x654, R0 ;  /* 0x0000065441006816 */ /* 0x000fe20000000000 */
[----:B---3--:R-:W-:Y:S06]  /*79f0*/  BAR.SYNC.DEFER_BLOCKING 0x1, 0x80 ;  /* 0x0042000000007b1d */ /* 0x008fec0000010000 */
[----:B------:R-:W-:Y:S05]  /*7a00*/  @P0 BRA `(.L_x_124) ;  /* 0x0000000000280947 */ /* 0x000fea0003800000 */
[----:B------:R-:W3:Y:S01]  /*7a10*/  LDCU.64 UR6, c[0x0][0x348] ;  /* 0x00006900ff0677ac */ /* 0x000ee20008000a00 */
[----:B------:R-:W-:Y:S02]  /*7a20*/  UIADD3 UR9, UPT, UPT, UR49, 0x40, URZ ;  /* 0x0000004031097890 */ /* 0x000fe4000fffe0ff */
[----:B------:R-:W-:Y:S01]  /*7a30*/  UIADD3 UR8, UPT, UPT, UR44, 0x2200, URZ ;  /* 0x000022002c087890 */ /* 0x000fe2000fffe0ff */
[----:B------:R-:W-:Y:S01]  /*7a40*/  UMOV UR10, UR50 ;  /* 0x00000032000a7c82 */ /* 0x000fe20008000000 */
[----:B------:R-:W-:Y:S01]  /*7a50*/  UMOV UR11, UR36 ;  /* 0x00000024000b7c82 */ /* 0x000fe20008000000 */
[----:B---3--:R-:W-:Y:S04]  /*7a60*/  UIADD3 UR4, UP0, UPT, UR6, 0x680, URZ ;  /* 0x0000068006047890 */ /* 0x008fe8000ff1e0ff */
[----:B------:R-:W-:Y:S09]  /*7a70*/  UIADD3.X UR5, UPT, UPT, URZ, UR7, URZ, UP0, !UPT ;  /* 0x00000007ff057290 */ /* 0x000ff200087fe4ff */
[----:B------:R3:W-:Y:S01]  /*7a80*/  UTMASTG.3D [UR8], [UR4] ;  /* 0x00000008040073b5 */ /* 0x0007e20008010000 */
[----:B------:R0:W-:Y:S01]  /*7a90*/  UTMACMDFLUSH ;  /* 0x00000000000079b7 */ /* 0x0001e20000000000 */
[----:B---3--:R-:W-:Y:S04]  /*7aa0*/  DEPBAR.LE SB0, 0x1 ;  /* 0x000080400000791a */ /* 0x008fe80000000000 */
.L_x_124:
[----:B------:R-:W-:Y:S05]  /*7ab0*/  BSYNC.RECONVERGENT B0 ;  /* 0x0000000000007941 */ /* 0x000fea0003800200 */
.L_x_123:
        /* <DEDUP_REMOVED lines=8> */
[----:B---3--:R-:W-:Y:S06]  /*7b40*/  @!P6 BRA `(.L_x_126) ;  /* 0x000000000040e947 */ /* 0x008fec0003800000 */
        /* <DEDUP_REMOVED lines=8> */
[----:B------:R-:W3:Y:S02]  /*7bd0*/  SYNCS.PHASECHK.TRANS64.TRYWAIT P0, [R3+URZ+0x50], R0 ;  /* 0x00005000030075a7 */ /* 0x000ee400080011ff */
[----:B---3--:R-:W-:Y:S05]  /*7be0*/  @!P0 BRA `(.L_x_129) ;  /* 0x0000001400a48947 */ /* 0x008fea0003800000 */
.L_x_128:
[----:B------:R-:W-:Y:S05]  /*7bf0*/  BSYNC B0 ;  /* 0x0000000000007941 */ /* 0x000fea0003800000 */
.L_x_127:
[----:B------:R-:W-:Y:S11]  /*7c00*/  ISETP.NE.AND P0, PT, R64, RZ, PT ;  /* 0x000000ff4000720c */ /* 0x000ff60003f05270 */
[----:B------:R-:W-:Y:S02]  /*7c10*/  @!UPT UIADD3 URZ, UPT, UPT, URZ, URZ, URZ ;  /* 0x000000fffffff290 */ /* 0x000fe4000fffe0ff */
[----:B------:R-:W-:Y:S05]  /*7c20*/  @P0 WARPSYNC.ALL ;  /* 0x0000000000000948 */ /* 0x000fea0003800000 */
[----:B------:R4:W1:Y:S04]  /*7c30*/  @P0 LDSM.16.M88.4 R28, [R61+UR44+0x200] ;  /* 0x0002002c3d1c083b */ /* 0x0008680008000200 */
[----:B------:R4:W1:Y:S02]  /*7c40*/  @P0 LDSM.16.M88.4 R36, [R2+0x200] ;  /* 0x000200000224083b */ /* 0x0008640000000200 */
.L_x_126:
[----:B------:R-:W-:Y:S05]  /*7c50*/  BSYNC B1 ;  /* 0x0000000000017941 */ /* 0x000fea0003800000 */
.L_x_125:
[----:B---3--:R-:W-:Y:S05]  /*7c60*/  VIADD R0, R25, 0x60 ;  /* 0x0000006019007836 */ /* 0x008fea0000000000 */
[----:B------:R-:W-:Y:S04]  /*7c70*/  SHF.R.U32.HI R0, RZ, 0x15, R0 ;  /* 0x00000015ff007819 */ /* 0x000fe80000011600 */
[----:B------:R-:W-:Y:S11]  /*7c80*/  LOP3.LUT P0, RZ, R0, 0x3, R46, 0x48, !PT ;  /* 0x0000000300ff7812 */ /* 0x000ff6000780482e */
[----:B------:R-:W-:Y:S02]  /*7c90*/  @!UPT UIADD3 URZ, UPT, UPT, URZ, URZ, URZ ;  /* 0x000000fffffff290 */ /* 0x000fe4000fffe0ff */
[----:B------:R-:W-:Y:S05]  /*7ca0*/  @!P0 BRA `(.L_x_130) ;  /* 0x0000000000408947 */ /* 0x000fea0003800000 */
[----:B------:R-:W3:Y:S01]  /*7cb0*/  LDCU.64 UR8, c[0x4][0x70] ;  /* 0x01000e00ff0877ac */ /* 0x000ee20008000a00 */
[----:B------:R-:W-:Y:S01]  /*7cc0*/  MOV R3, 0x0 ;  /* 0x0000000000037802 */ /* 0x000fe20000000f00 */
[----:B------:R-:W-:Y:S02]  /*7cd0*/  HFMA2 R12, -RZ, RZ, 0, 5.9604644775390625e-08 ;  /* 0x00000001ff0c7431 */ /* 0x000fe400000001ff */
[----:B-1----:R-:W-:Y:S02]  /*7ce0*/  IMAD.MOV.U32 R8, RZ, RZ, 0x192 ;  /* 0x00000192ff087424 */ /* 0x002fe400078e00ff */
[----:B------:R-:W-:Y:S01]  /*7cf0*/  IMAD.MOV.U32 R13, RZ, RZ, RZ ;  /* 0x000000ffff0d7224 */ /* 0x000fe200078e00ff */
[----:B------:R-:W1:Y:S01]  /*7d00*/  LDCU.64 UR6, c[0x4][0x78] ;  /* 0x01000f00ff0677ac */ /* 0x000e620008000a00 */
[----:B----4-:R-:W4:Y:S01]  /*7d10*/  LDC.64 R2, c[0x4][R3] ;  /* 0x0100000003027b82 */ /* 0x010f220000000a00 */
        /* <DEDUP_REMOVED lines=9> */
.L_x_130:
[----:B------:R-:W-:Y:S01]  /*7db0*/  ISETP.NE.AND P0, PT, R57, RZ, PT ;  /* 0x000000ff3900720c */ /* 0x000fe20003f05270 */
[----:B------:R-:W-:Y:S05]  /*7dc0*/  WARPSYNC.ALL ;  /* 0x0000000000007948 */ /* 0x000fea0003800000 */
[----:B------:R-:W-:Y:S01]  /*7dd0*/  R2UR UR4, R25 ;  /* 0x00000000190472ca */ /* 0x000fe200000e0000 */
[----:B------:R-:W3:Y:S01]  /*7de0*/  S2UR UR5, SR_CgaCtaId ;  /* 0x00000000000579c3 */ /* 0x000ee20000008800 */
[C---:B-1----:R-:W-:Y:S01]  /*7df0*/  SHF.L.U32 R0, R28.reuse, 0x10, RZ ;  /* 0x000000101c007819 */ /* 0x042fe200000006ff */
[----:B------:R-:W-:Y:S01]  /*7e00*/  BSSY.RECONVERGENT B0, `(.L_x_131) ;  /* 0x0000052000007945 */ /* 0x000fe20003800200 */
[----:B----4-:R-:W-:Y:S02]  /*7e10*/  LOP3.LUT R2, R28, 0xffff0000, RZ, 0xc0, !PT ;  /* 0xffff00001c027812 */ /* 0x010fe400078ec0ff */
[C---:B------:R-:W-:Y:S02]  /*7e20*/  SHF.L.U32 R3, R29.reuse, 0x10, RZ ;  /* 0x000000101d037819 */ /* 0x040fe400000006ff */
[----:B------:R-:W-:Y:S02]  /*7e30*/  LOP3.LUT R20, R29, 0xffff0000, RZ, 0xc0, !PT ;  /* 0xffff00001d147812 */ /* 0x000fe400078ec0ff */
[C---:B------:R-:W-:Y:S02]  /*7e40*/  SHF.L.U32 R21, R30.reuse, 0x10, RZ ;  /* 0x000000101e157819 */ /* 0x040fe400000006ff */
[----:B------:R-:W-:Y:S01]  /*7e50*/  LOP3.LUT R25, R30, 0xffff0000, RZ, 0xc0, !PT ;  /* 0xffff00001e197812 */ /* 0x000fe200078ec0ff */
[----:B------:R-:W1:Y:S01]  /*7e60*/  LDTM.16dp256bit.x4 R4, tmem[UR4+0x60] ;  /* 0x00006004000479ee */ /* 0x000e620008120000 */
[----:B------:R-:W-:Y:S01]  /*7e70*/  R2UR UR4, R26 ;  /* 0x000000001a0472ca */ /* 0x000fe200000e0000 */
[----:B------:R-:W-:Y:S01]  /*7e80*/  NOP ;  /* 0x0000000000007918 */ /* 0x000fe20000000000 */
[C---:B------:R-:W-:Y:S02]  /*7e90*/  SHF.L.U32 R26, R31.reuse, 0x10, RZ ;  /* 0x000000101f1a7819 */ /* 0x040fe400000006ff */
[----:B------:R-:W-:Y:S02]  /*7ea0*/  LOP3.LUT R28, R31, 0xffff0000, RZ, 0xc0, !PT ;  /* 0xffff00001f1c7812 */ /* 0x000fe400078ec0ff */
[C---:B------:R-:W-:Y:S02]  /*7eb0*/  SHF.L.U32 R29, R36.reuse, 0x10, RZ ;  /* 0x00000010241d7819 */ /* 0x040fe400000006ff */
[----:B------:R-:W-:Y:S02]  /*7ec0*/  LOP3.LUT R30, R36, 0xffff0000, RZ, 0xc0, !PT ;  /* 0xffff0000241e7812 */ /* 0x000fe400078ec0ff */
[C---:B------:R-:W-:Y:S02]  /*7ed0*/  SHF.L.U32 R31, R37.reuse, 0x10, RZ ;  /* 0x00000010251f7819 */ /* 0x040fe400000006ff */
[----:B------:R-:W-:Y:S01]  /*7ee0*/  LOP3.LUT R32, R37, 0xffff0000, RZ, 0xc0, !PT ;  /* 0xffff000025207812 */ /* 0x000fe200078ec0ff */
[----:B------:R-:W-:Y:S01]  /*7ef0*/  UIADD3 UR4, UPT, UPT, UR4, 0xe0, URZ ;  /* 0x000000e004047890 */ /* 0x000fe2000fffe0ff */
[C---:B------:R-:W-:Y:S02]  /*7f00*/  SHF.L.U32 R33, R38.reuse, 0x10, RZ ;  /* 0x0000001026217819 */ /* 0x040fe400000006ff */
[----:B------:R-:W-:Y:S02]  /*7f10*/  LOP3.LUT R34, R38, 0xffff0000, RZ, 0xc0, !PT ;  /* 0xffff000026227812 */ /* 0x000fe400078ec0ff */
[C---:B------:R-:W-:Y:S02]  /*7f20*/  SHF.L.U32 R35, R39.reuse, 0x10, RZ ;  /* 0x0000001027237819 */ /* 0x040fe400000006ff */
[----:B------:R-:W-:Y:S01]  /*7f30*/  LOP3.LUT R36, R39, 0xffff0000, RZ, 0xc0, !PT ;  /* 0xffff000027247812 */ /* 0x000fe200078ec0ff */
[C---:B-1----:R-:W-:Y:S01]  /*7f40*/  FMUL R4, R24.reuse, R4 ;  /* 0x0000000418047220 */ /* 0x042fe20000400000 */
[----:B---3--:R-:W-:Y:S01]  /*7f50*/  UPRMT UR4, UR5, 0x654, UR4 ;  /* 0x0000065405047896 */ /* 0x008fe20008000004 */
[C---:B------:R-:W-:Y:S01]  /*7f60*/  FMUL R5, R24.reuse, R5 ;  /* 0x0000000518057220 */ /* 0x040fe20000400000 */
[C---:B------:R-:W-:Y:S01]  /*7f70*/  FMUL R6, R24.reuse, R6 ;  /* 0x0000000618067220 */ /* 0x040fe20000400000 */
[C---:B------:R-:W-:Y:S01]  /*7f80*/  FFMA R4, R27.reuse, R0, R4 ;  /* 0x000000001b047223 */ /* 0x040fe20000000004 */
[C---:B------:R-:W-:Y:S01]  /*7f90*/  FMUL R7, R24.reuse, R7 ;  /* 0x0000000718077220 */ /* 0x040fe20000400000 */
[C---:B------:R-:W-:Y:S01]  /*7fa0*/  FFMA R5, R27.reuse, R2, R5 ;  /* 0x000000021b057223 */ /* 0x040fe20000000005 */
[C---:B------:R-:W-:Y:S01]  /*7fb0*/  FFMA R6, R27.reuse, R3, R6 ;  /* 0x000000031b067223 */ /* 0x040fe20000000006 */
[C---:B------:R-:W-:Y:S01]  /*7fc0*/  FMUL R8, R24.reuse, R8 ;  /* 0x0000000818087220 */ /* 0x040fe20000400000 */
[----:B------:R-:W-:Y:S01]  /*7fd0*/  FFMA R7, R27, R20, R7 ;  /* 0x000000141b077223 */ /* 0x000fe20000000007 */
[----:B------:R-:W-:Y:S01]  /*7fe0*/  SYNCS.ARRIVE.TRANS64.RED.A1T0 RZ, [UR4], RZ ;  /* 0x000000ffffff79a7 */ /* 0x000fe20008100404 */
[----:B------:R-:W-:Y:S01]  /*7ff0*/  F2FP.BF16.F32.PACK_AB R4, R5, R4 ;  /* 0x000000040504723e */ /* 0x000fe200000010ff */
[----:B------:R-:W-:Y:S01]  /*8000*/  FFMA R8, R27, R21, R8 ;  /* 0x000000151b087223 */ /* 0x000fe20000000008 */
[C---:B------:R-:W-:Y:S01]  /*8010*/  FMUL R9, R24.reuse, R9 ;  /* 0x0000000918097220 */ /* 0x040fe20000400000 */
[----:B------:R-:W-:Y:S01]  /*8020*/  F2FP.BF16.F32.PACK_AB R5, R7, R6 ;  /* 0x000000060705723e */ /* 0x000fe200000010ff */
[C---:B------:R-:W-:Y:S01]  /*8030*/  FMUL R0, R24.reuse, R10 ;  /* 0x0000000a18007220 */ /* 0x040fe20000400000 */
[C---:B------:R-:W-:Y:S01]  /*8040*/  FMUL R2, R24.reuse, R11 ;  /* 0x0000000b18027220 */ /* 0x040fe20000400000 */
[C---:B------:R-:W-:Y:S01]  /*8050*/  FMUL R3, R24.reuse, R12 ;  /* 0x0000000c18037220 */ /* 0x040fe20000400000 */
[C---:B------:R-:W-:Y:S01]  /*8060*/  FFMA R9, R27.reuse, R25, R9 ;  /* 0x000000191b097223 */ /* 0x040fe20000000009 */
[C---:B------:R-:W-:Y:S01]  /*8070*/  FMUL R10, R24.reuse, R13 ;  /* 0x0000000d180a7220 */ /* 0x040fe20000400000 */
[C---:B------:R-:W-:Y:S01]  /*8080*/  FFMA R0, R27.reuse, R26, R0 ;  /* 0x0000001a1b007223 */ /* 0x040fe20000000000 */
[C---:B------:R-:W-:Y:S01]  /*8090*/  FMUL R11, R24.reuse, R14 ;  /* 0x0000000e180b7220 */ /* 0x040fe20000400000 */
[C---:B------:R-:W-:Y:S01]  /*80a0*/  FFMA R2, R27.reuse, R28, R2 ;  /* 0x0000001c1b027223 */ /* 0x040fe20000000002 */
[C---:B------:R-:W-:Y:S01]  /*80b0*/  FMUL R15, R24.reuse, R15 ;  /* 0x0000000f180f7220 */ /* 0x040fe20000400000 */
[C---:B------:R-:W-:Y:S01]  /*80c0*/  FMUL R12, R24.reuse, R16 ;  /* 0x00000010180c7220 */ /* 0x040fe20000400000 */
[C---:B------:R-:W-:Y:S01]  /*80d0*/  FFMA R3, R27.reuse, R29, R3 ;  /* 0x0000001d1b037223 */ /* 0x040fe20000000003 */
[C---:B------:R-:W-:Y:S01]  /*80e0*/  FMUL R13, R24.reuse, R17 ;  /* 0x00000011180d7220 */ /* 0x040fe20000400000 */
[C---:B------:R-:W-:Y:S01]  /*80f0*/  FFMA R10, R27.reuse, R30, R10 ;  /* 0x0000001e1b0a7223 */ /* 0x040fe2000000000a */
[C---:B------:R-:W-:Y:S01]  /*8100*/  FMUL R14, R24.reuse, R18 ;  /* 0x00000012180e7220 */ /* 0x040fe20000400000 */
[C---:B------:R-:W-:Y:S01]  /*8110*/  FFMA R11, R27.reuse, R31, R11 ;  /* 0x0000001f1b0b7223 */ /* 0x040fe2000000000b */
[C---:B------:R-:W-:Y:S01]  /*8120*/  FFMA R15, R27.reuse, R32, R15 ;  /* 0x000000201b0f7223 */ /* 0x040fe2000000000f */
[----:B------:R-:W-:Y:S01]  /*8130*/  FMUL R19, R24, R19 ;  /* 0x0000001318137220 */ /* 0x000fe20000400000 */
[C---:B------:R-:W-:Y:S01]  /*8140*/  FFMA R12, R27.reuse, R33, R12 ;  /* 0x000000211b0c7223 */ /* 0x040fe2000000000c */
[C---:B------:R-:W-:Y:S01]  /*8150*/  FFMA R13, R27.reuse, R34, R13 ;  /* 0x000000221b0d7223 */ /* 0x040fe2000000000d */
[C---:B------:R-:W-:Y:S01]  /*8160*/  FFMA R14, R27.reuse, R35, R14 ;  /* 0x000000231b0e7223 */ /* 0x040fe2000000000e */
[----:B------:R-:W-:Y:S01]  /*8170*/  FFMA R19, R27, R36, R19 ;  /* 0x000000241b137223 */ /* 0x000fe20000000013 */
[----:B------:R-:W-:Y:S02]  /*8180*/  F2FP.BF16.F32.PACK_AB R6, R9, R8 ;  /* 0x000000080906723e */ /* 0x000fe400000010ff */
        /* <DEDUP_REMOVED lines=25> */
.L_x_132:
[----:B------:R-:W-:Y:S05]  /*8320*/  BSYNC.RECONVERGENT B0 ;  /* 0x0000000000007941 */ /* 0x000fea0003800200 */
.L_x_131:
[----:B------:R-:W-:Y:S01]  /*8330*/  BAR.SYNC.DEFER_BLOCKING 0x1, 0x80 ;  /* 0x0042000000007b1d */ /* 0x000fe20000010000 */
[----:B------:R-:W-:Y:S01]  /*8340*/  UISETP.NE.AND UP0, UPT, UR47, -0x4, UPT ;  /* 0xfffffffc2f00788c */ /* 0x000fe2000bf05270 */
[----:B------:R-:W-:Y:S08]  /*8350*/  IADD3 R22, PT, PT, R22, 0x1, RZ ;  /* 0x0000000116167810 */ /* 0x000ff00007ffe0ff */
[----:B------:R-:W-:Y:S05]  /*8360*/  BRA.U !UP0, `(.L_x_133) ;  /* 0x0000000108247547 */ /* 0x000fea000b800000 */
[----:B------:R-:W-:Y:S01]  /*8370*/  ISETP.NE.AND P0, PT, R58, RZ, PT ;  /* 0x000000ff3a00720c */ /* 0x000fe20003f05270 */
[----:B------:R-:W-:Y:S01]  /*8380*/  IMAD.U32 R0, RZ, RZ, UR46 ;  /* 0x0000002eff007e24 */ /* 0x000fe2000f8e00ff */
[----:B------:R-:W-:Y:S04]  /*8390*/  UIADD3 UR4, UPT, UPT, UR46, 0x1, URZ ;  /* 0x000000012e047890 */ /* 0x000fe8000fffe0ff */
[----:B------:R-:W-:Y:S04]  /*83a0*/  UISETP.NE.AND UP0, UPT, UR4, 0x4, UPT ;  /* 0x000000040400788c */ /* 0x000fe8000bf05270 */
[----:B------:R-:W-:Y:S03]  /*83b0*/  USEL UR46, UR4, URZ, UP0 ;  /* 0x000000ff042e7287 */ /* 0x000fe60008000000 */
[----:B------:R-:W-:Y:S05]  /*83c0*/  @P0 LEA R0, R0, UR44, 0x3 ;  /* 0x0000002c00000c11 */ /* 0x000fea000f8e18ff */
[----:B------:R-:W-:Y:S05]  /*83d0*/  @P0 VIADD R0, R0, 0x70 ;  /* 0x0000007000000836 */ /* 0x000fea0000000000 */
[----:B------:R-:W-:Y:S04]  /*83e0*/  @P0 PRMT R0, R65, 0x654, R0 ;  /* 0x0000065441000816 */ /* 0x000fe80000000000 */
[----:B------:R3:W-:Y:S03]  /*83f0*/  @P0 SYNCS.ARRIVE.TRANS64.RED.A1T0 RZ, [R0+URZ], RZ ;  /* 0x000000ff00ff09a7 */ /* 0x0007e600081004ff */
.L_x_133:
[----:B------:R-:W-:Y:S01]  /*8400*/  R2UR UR5, R47 ;  /* 0x000000002f0572ca */ /* 0x000fe200000e0000 */
[----:B------:R-:W-:Y:S01]  /*8410*/  UISETP.NE.AND UP0, UPT, UR61, URZ, UPT ;  /* 0x000000ff3d00728c */ /* 0x000fe2000bf05270 */
[----:B------:R-:W-:Y:S01]  /*8420*/  R2UR UR4, R48 ;  /* 0x00000000300472ca */ /* 0x000fe200000e0000 */
[----:B------:R-:W-:Y:S01]  /*8430*/  UIADD3 UR47, UPT, UPT, UR47, 0x4, URZ ;  /* 0x000000042f2f7890 */ /* 0x000fe2000fffe0ff */
[----:B------:R-:W-:Y:S01]  /*8440*/  ISETP.NE.AND P0, PT, R52, 0x2, PT ;  /* 0x000000023400780c */ /* 0x000fe20003f05270 */
[----:B------:R-:W-:Y:S01]  /*8450*/  UMOV UR36, UR60 ;  /* 0x0000003c00247c82 */ /* 0x000fe20008000000 */
[----:B------:R-:W-:Y:S02]  /*8460*/  ISETP.NE.AND P1, PT, R22, 0x4, PT ;  /* 0x000000041600780c */ /* 0x000fe40003f25270 */
[----:B------:R-:W-:Y:S02]  /*8470*/  SEL R2, RZ, 0x1, P0 ;  /* 0x00000001ff027807 */ /* 0x000fe40000000000 */
[----:B---3--:R-:W-:Y:S02]  /*8480*/  SEL R0, RZ, 0x1, P1 ;  /* 0x00000001ff007807 */ /* 0x008fe40000800000 */
[----:B------:R-:W-:Y:S01]  /*8490*/  LOP3.LUT R53, R53, R2, RZ, 0x3c, !PT ;  /* 0x0000000235357212 */ /* 0x000fe200078e3cff */
[----:B------:R-:W-:Y:S01]  /*84a0*/  UIADD3 UR31, UPT, UPT, UR37, UR5, URZ ;  /* 0x00000005251f7290 */ /* 0x000fe2000fffe0ff */
[----:B------:R-:W-:Y:S01]  /*84b0*/  LOP3.LUT R54, R54, R0, RZ, 0x3c, !PT ;  /* 0x0000000036367212 */ /* 0x000fe200078e3cff */
[----:B------:R-:W-:Y:S01]  /*84c0*/  UIADD3 UR30, UPT, UPT, UR38, UR4, URZ ;  /* 0x00000004261e7290 */ /* 0x000fe2000fffe0ff */
[----:B------:R-:W-:Y:S02]  /*84d0*/  SEL R52, R52, RZ, P0 ;  /* 0x000000ff34347207 */ /* 0x000fe40000000000 */
[----:B------:R-:W-:Y:S01]  /*84e0*/  SEL R22, R22, RZ, P1 ;  /* 0x000000ff16167207 */ /* 0x000fe20000800000 */
[----:B------:R-:W-:Y:S08]  /*84f0*/  BRA.U UP0, `(.L_x_134) ;  /* 0xffffffcd00b07547 */ /* 0x000ff0000b83ffff */
[----:B------:R-:W-:-:S13]  /*8500*/  R2UR UR4, R49 ;  /* 0x00000000310472ca */ /* 0x000fda00000e0000 */
[----:B------:R-:W-:-:S09]  /*8510*/  UISETP.NE.AND UP0, UPT, UR4, URZ, UPT ;  /* 0x000000ff0400728c */ /* 0x000fd2000bf05270 */
[----:B------:R-:W-:Y:S05]  /*8520*/  BRA.U !UP0, `(.L_x_135) ;  /* 0x0000000108487547 */ /* 0x000fea000b800000 */
[----:B------:R-:W3:Y:S02]  /*8530*/  LDCU.64 UR4, c[0x0][0x890] ;  /* 0x00011200ff0477ac */ /* 0x000ee40008000a00 */
[----:B---3--:R-:W-:-:S04]  /*8540*/  UISETP.NE.U32.AND UP0, UPT, UR4, URZ, UPT ;  /* 0x000000ff0400728c */ /* 0x008fc8000bf05070 */
[----:B------:R-:W-:-:S09]  /*8550*/  UISETP.NE.AND.EX UP0, UPT, UR5, URZ, UPT, UP0 ;  /* 0x000000ff0500728c */ /* 0x000fd2000bf05300 */
[----:B------:R-:W-:Y:S05]  /*8560*/  BRA.U UP0, `(.L_x_136) ;  /* 0x00000001000c7547 */ /* 0x000fea000b800000 */
[----:B------:R-:W-:-:S13]  /*8570*/  FSETP.NEU.AND P0, PT, R27, RZ, PT ;  /* 0x000000ff1b00720b */ /* 0x000fda0003f0d000 */
[----:B------:R-:W-:Y:S05]  /*8580*/  @!P0 EXIT ;  /* 0x000000000000894d */ /* 0x000fea0003800000 */
[----:B------:R-:W-:Y:S05]  /*8590*/  BRA `(.L_x_135) ;  /* 0x00000000002c7947 */ /* 0x000fea0003800000 */
.L_x_136:
[----:B------:R-:W-:Y:S01]  /*85a0*/  ISETP.NE.AND P0, PT, R51, RZ, PT ;  /* 0x000000ff3300720c */ /* 0x000fe20003f05270 */
[----:B------:R-:W-:-:S12]  /*85b0*/  BSSY.RECONVERGENT B0, `(.L_x_135) ;  /* 0x0000009000007945 */ /* 0x000fd80003800200 */
[----:B------:R-:W-:Y:S05]  /*85c0*/  @P0 BRA `(.L_x_137) ;  /* 0x0000000000140947 */ /* 0x000fea0003800000 */
[----:B------:R-:W3:Y:S02]  /*85d0*/  LDCU.64 UR4, c[0x0][0x888] ;  /* 0x00011100ff0477ac */ /* 0x000ee40008000a00 */
[----:B---3--:R-:W-:-:S04]  /*85e0*/  ISETP.NE.U32.AND P0, PT, RZ, UR4, PT ;  /* 0x00000004ff007c0c */ /* 0x008fc8000bf05070 */
[----:B------:R-:W-:-:S13]  /*85f0*/  ISETP.NE.AND.EX P0, PT, RZ, UR5, PT, P0 ;  /* 0x00000005ff007c0c */ /* 0x000fda000bf05300 */
[----:B------:R-:W-:Y:S05]  /*8600*/  @!P0 EXIT ;  /* 0x000000000000894d */ /* 0x000fea0003800000 */
[----:B------:R-:W-:Y:S05]  /*8610*/  BRA `(.L_x_138) ;  /* 0x0000000000087947 */ /* 0x000fea0003800000 */
.L_x_137:
[----:B------:R-:W-:-:S13]  /*8620*/  FSETP.NEU.AND P0, PT, R27, RZ, PT ;  /* 0x000000ff1b00720b */ /* 0x000fda0003f0d000 */
[----:B------:R-:W-:Y:S05]  /*8630*/  @!P0 EXIT ;  /* 0x000000000000894d */ /* 0x000fea0003800000 */
.L_x_138:
[----:B------:R-:W-:Y:S05]  /*8640*/  BSYNC.RECONVERGENT B0 ;  /* 0x0000000000007941 */ /* 0x000fea0003800200 */
.L_x_135:
[----:B------:R-:W3:Y:S01]  /*8650*/  S2UR UR5, SR_CgaCtaId ;  /* 0x00000000000579c3 */ /* 0x000ee20000008800 */
[----:B------:R-:W-:Y:S01]  /*8660*/  ULEA UR4, UR46, UR44, 0x3 ;  /* 0x0000002c2e047291 */ /* 0x000fe2000f8e18ff */
[----:B------:R-:W-:-:S04]  /*8670*/  DEPBAR.LE SB0, 0x0 ;  /* 0x000080000000791a */ /* 0x000fc80000000000 */
[----:B------:R-:W-:-:S04]  /*8680*/  UIADD3 UR4, UPT, UPT, UR4, 0x70, URZ ;  /* 0x0000007004047890 */ /* 0x000fc8000fffe0ff */
[----:B---3--:R-:W-:-:S09]  /*8690*/  UPRMT UR4, UR5, 0x654, UR4 ;  /* 0x0000065405047896 */ /* 0x008fd20008000004 */
[----:B------:R-:W-:Y:S01]  /*86a0*/  SYNCS.ARRIVE.TRANS64.RED.A1T0 RZ, [UR4], RZ ;  /* 0x000000ffffff79a7 */ /* 0x000fe20008100404 */
[----:B------:R-:W-:Y:S05]  /*86b0*/  EXIT ;  /* 0x000000000000794d */ /* 0x000fea0003800000 */
.L_x_24:
[----:B-1----:R1:W3:Y:S02]  /*86c0*/  SYNCS.PHASECHK.TRANS64.TRYWAIT P0, [R0+URZ+0x110], R2 ;  /* 0x00011002000075a7 */ /* 0x0022e400080011ff */
[----:B---3--:R-:W-:Y:S05]  /*86d0*/  @!P0 NANOSLEEP.SYNCS 0x989680 ;  /* 0x009896800000895d */ /* 0x008fea0003900000 */
[----:B------:R-:W3:Y:S02]  /*86e0*/  @!P0 SYNCS.PHASECHK.TRANS64 P0, [R0+URZ+0x110], R2 ;  /* 0x00011002000085a7 */ /* 0x000ee400080010ff */
[----:B---3--:R-:W-:Y:S05]  /*86f0*/  @!P0 BRA `(.L_x_24) ;  /* 0xfffffffc00f08947 */ /* 0x008fea000383ffff */
[----:B------:R-:W-:Y:S05]  /*8700*/  BRA `(.L_x_139) ;  /* 0xffffff9000747947 */ /* 0x000fea000383ffff */
.L_x_27:
[----:B-1----:R-:W-:-:S07]  /*8710*/  MOV R0, UR33 ;  /* 0x0000002100007c02 */ /* 0x002fce0008000f00 */
.L_x_140:
[----:B-1----:R1:W3:Y:S02]  /*8720*/  SYNCS.PHASECHK.TRANS64.TRYWAIT P0, [R0+URZ+0x28], R3 ;  /* 0x00002803000075a7 */ /* 0x0022e400080011ff */
[----:B---3--:R-:W-:Y:S05]  /*8730*/  @!P0 NANOSLEEP.SYNCS 0x989680 ;  /* 0x009896800000895d */ /* 0x008fea0003900000 */
[----:B------:R-:W3:Y:S02]  /*8740*/  @!P0 SYNCS.PHASECHK.TRANS64 P0, [R0+URZ+0x28], R3 ;  /* 0x00002803000085a7 */ /* 0x000ee400080010ff */
[----:B---3--:R-:W-:Y:S05]  /*8750*/  @!P0 BRA `(.L_x_140) ;  /* 0xfffffffc00f08947 */ /* 0x008fea000383ffff */
[----:B------:R-:W-:Y:S05]  /*8760*/  BRA `(.L_x_26) ;  /* 0xffffff9000b47947 */ /* 0x000fea000383ffff */
.L_x_34:
[----:B-1----:R-:W-:-:S07]  /*8770*/  MOV R0, UR9 ;  /* 0x0000000900007c02 */ /* 0x002fce0008000f00 */
.L_x_141:
[----:B-1----:R1:W3:Y:S02]  /*8780*/  SYNCS.PHASECHK.TRANS64.TRYWAIT P0, [R0+URZ+0x28], R3 ;  /* 0x00002803000075a7 */ /* 0x0022e400080011ff */
[----:B---3--:R-:W-:Y:S05]  /*8790*/  @!P0 NANOSLEEP.SYNCS 0x989680 ;  /* 0x009896800000895d */ /* 0x008fea0003900000 */
[----:B------:R-:W3:Y:S02]  /*87a0*/  @!P0 SYNCS.PHASECHK.TRANS64 P0, [R0+URZ+0x28], R3 ;  /* 0x00002803000085a7 */ /* 0x000ee400080010ff */
[----:B---3--:R-:W-:Y:S05]  /*87b0*/  @!P0 BRA `(.L_x_141) ;  /* 0xfffffffc00f08947 */ /* 0x008fea000383ffff */
[----:B------:R-:W-:Y:S05]  /*87c0*/  BRA `(.L_x_33) ;  /* 0xffffff94006c7947 */ /* 0x000fea000383ffff */
.L_x_39:
[----:B-1----:R1:W3:Y:S02]  /*87d0*/  SYNCS.PHASECHK.TRANS64.TRYWAIT P0, [R3+URZ+0xa0], R0 ;  /* 0x0000a000030075a7 */ /* 0x0022e400080011ff */
[----:B---3--:R-:W-:Y:S05]  /*87e0*/  @!P0 NANOSLEEP.SYNCS 0x989680 ;  /* 0x009896800000895d */ /* 0x008fea0003900000 */
[----:B------:R-:W3:Y:S02]  /*87f0*/  @!P0 SYNCS.PHASECHK.TRANS64 P0, [R3+URZ+0xa0], R0 ;  /* 0x0000a000030085a7 */ /* 0x000ee400080010ff */
[----:B---3--:R-:W-:Y:S05]  /*8800*/  @!P0 BRA `(.L_x_39) ;  /* 0xfffffffc00f08947 */ /* 0x008fea000383ffff */
[----:B------:R-:W-:Y:S05]  /*8810*/  BRA `(.L_x_142) ;  /* 0xffffff98000c7947 */ /* 0x000fea000383ffff */
.L_x_43:
[----:B------:R-:W-:-:S07]  /*8820*/  MOV R0, UR4 ;  /* 0x0000000400007c02 */ /* 0x000fce0008000f00 */
.L_x_143:
[----:B-1----:R1:W3:Y:S02]  /*8830*/  SYNCS.PHASECHK.TRANS64.TRYWAIT P0, [R0+URZ], R2 ;  /* 0x00000002000075a7 */ /* 0x0022e400080011ff */
[----:B---3--:R-:W-:Y:S05]  /*8840*/  @!P0 NANOSLEEP.SYNCS 0x989680 ;  /* 0x009896800000895d */ /* 0x008fea0003900000 */
[----:B------:R-:W3:Y:S02]  /*8850*/  @!P0 SYNCS.PHASECHK.TRANS64 P0, [R0+URZ], R2 ;  /* 0x00000002000085a7 */ /* 0x000ee400080010ff */
[----:B---3--:R-:W-:Y:S05]  /*8860*/  @!P0 BRA `(.L_x_143) ;  /* 0xfffffffc00f08947 */ /* 0x008fea000383ffff */
[----:B------:R-:W-:Y:S05]  /*8870*/  BRA `(.L_x_144) ;  /* 0xffffff9c00b87947 */ /* 0x000fea000383ffff */
.L_x_44:
[----:B------:R-:W-:-:S07]  /*8880*/  MOV R0, UR5 ;  /* 0x0000000500007c02 */ /* 0x000fce0008000f00 */
.L_x_145:
[----:B-1----:R1:W3:Y:S02]  /*8890*/  SYNCS.PHASECHK.TRANS64.TRYWAIT P0, [R0+URZ], R3 ;  /* 0x00000003000075a7 */ /* 0x0022e400080011ff */
[----:B---3--:R-:W-:Y:S05]  /*88a0*/  @!P0 NANOSLEEP.SYNCS 0x989680 ;  /* 0x009896800000895d */ /* 0x008fea0003900000 */
[----:B------:R-:W3:Y:S02]  /*88b0*/  @!P0 SYNCS.PHASECHK.TRANS64 P0, [R0+URZ], R3 ;  /* 0x00000003000085a7 */ /* 0x000ee400080010ff */
[----:B---3--:R-:W-:Y:S05]  /*88c0*/  @!P0 BRA `(.L_x_145) ;  /* 0xfffffffc00f08947 */ /* 0x008fea000383ffff */
[----:B------:R-:W-:Y:S05]  /*88d0*/  BRA `(.L_x_146) ;  /* 0xffffff9c00c47947 */ /* 0x000fea000383ffff */
.L_x_45:
[----:B------:R-:W-:-:S07]  /*88e0*/  MOV R0, UR5 ;  /* 0x0000000500007c02 */ /* 0x000fce0008000f00 */
.L_x_147:
[----:B-1----:R1:W3:Y:S02]  /*88f0*/  SYNCS.PHASECHK.TRANS64.TRYWAIT P0, [R0+URZ], R3 ;  /* 0x00000003000075a7 */ /* 0x0022e400080011ff */
[----:B---3--:R-:W-:Y:S05]  /*8900*/  @!P0 NANOSLEEP.SYNCS 0x989680 ;  /* 0x009896800000895d */ /* 0x008fea0003900000 */
[----:B------:R-:W3:Y:S02]  /*8910*/  @!P0 SYNCS.PHASECHK.TRANS64 P0, [R0+URZ], R3 ;  /* 0x00000003000085a7 */ /* 0x000ee400080010ff */
[----:B---3--:R-:W-:Y:S05]  /*8920*/  @!P0 BRA `(.L_x_147) ;  /* 0xfffffffc00f08947 */ /* 0x008fea000383ffff */
[----:B------:R-:W-:Y:S05]  /*8930*/  BRA `(.L_x_148) ;  /* 0xffffff9c00d07947 */ /* 0x000fea000383ffff */
.L_x_46:
[----:B------:R-:W-:-:S07]  /*8940*/  MOV R0, UR5 ;  /* 0x0000000500007c02 */ /* 0x000fce0008000f00 */
.L_x_149:
[----:B-1----:R1:W3:Y:S02]  /*8950*/  SYNCS.PHASECHK.TRANS64.TRYWAIT P0, [R0+URZ], R3 ;  /* 0x00000003000075a7 */ /* 0x0022e400080011ff */
[----:B---3--:R-:W-:Y:S05]  /*8960*/  @!P0 NANOSLEEP.SYNCS 0x989680 ;  /* 0x009896800000895d */ /* 0x008fea0003900000 */
[----:B------:R-:W3:Y:S02]  /*8970*/  @!P0 SYNCS.PHASECHK.TRANS64 P0, [R0+URZ], R3 ;  /* 0x00000003000085a7 */ /* 0x000ee400080010ff */
[----:B---3--:R-:W-:Y:S05]  /*8980*/  @!P0 BRA `(.L_x_149) ;  /* 0xfffffffc00f08947 */ /* 0x008fea000383ffff */
[----:B------:R-:W-:Y:S05]  /*8990*/  BRA `(.L_x_150) ;  /* 0xffffff9c00dc7947 */ /* 0x000fea000383ffff */
.L_x_49:
[----:B--2---:R2:W3:Y:S02]  /*89a0*/  SYNCS.PHASECHK.TRANS64.TRYWAIT P0, [R2+URZ+0x100], R4 ;  /* 0x00010004020075a7 */ /* 0x0044e400080011ff */
[----:B---3--:R-:W-:Y:S05]  /*89b0*/  @!P0 NANOSLEEP.SYNCS 0x989680 ;  /* 0x009896800000895d */ /* 0x008fea0003900000 */
[----:B------:R-:W3:Y:S02]  /*89c0*/  @!P0 SYNCS.PHASECHK.TRANS64 P0, [R2+URZ+0x100], R4 ;  /* 0x00010004020085a7 */ /* 0x000ee400080010ff */
[----:B---3--:R-:W-:Y:S05]  /*89d0*/  @!P0 BRA `(.L_x_49) ;  /* 0xfffffffc00f08947 */ /* 0x008fea000383ffff */
[----:B------:R-:W-:Y:S05]  /*89e0*/  BRA `(.L_x_151) ;  /* 0xffffffa000407947 */ /* 0x000fea000383ffff */
.L_x_50:
[----:B------:R-:W-:-:S07]  /*89f0*/  MOV R2, UR4 ;  /* 0x0000000400027c02 */ /* 0x000fce0008000f00 */
.L_x_152:
[----:B--2---:R2:W3:Y:S02]  /*8a00*/  SYNCS.PHASECHK.TRANS64.TRYWAIT P0, [R2+URZ+0xb0], R5 ;  /* 0x0000b005020075a7 */ /* 0x0044e400080011ff */
[----:B---3--:R-:W-:Y:S05]  /*8a10*/  @!P0 NANOSLEEP.SYNCS 0x989680 ;  /* 0x009896800000895d */ /* 0x008fea0003900000 */
[----:B------:R-:W3:Y:S02]  /*8a20*/  @!P0 SYNCS.PHASECHK.TRANS64 P0, [R2+URZ+0xb0], R5 ;  /* 0x0000b005020085a7 */ /* 0x000ee400080010ff */
[----:B---3--:R-:W-:Y:S05]  /*8a30*/  @!P0 BRA `(.L_x_152) ;  /* 0xfffffffc00f08947 */ /* 0x008fea000383ffff */
[----:B------:R-:W-:Y:S05]  /*8a40*/  BRA `(.L_x_153) ;  /* 0xffffffa000507947 */ /* 0x000fea000383ffff */
.L_x_51:
[----:B--2---:R2:W3:Y:S02]  /*8a50*/  SYNCS.PHASECHK.TRANS64.TRYWAIT P1, [R2+URZ+0xa0], R4 ;  /* 0x0000a004020075a7 */ /* 0x0044e400080211ff */
[----:B---3--:R-:W-:Y:S05]  /*8a60*/  @!P1 NANOSLEEP.SYNCS 0x989680 ;  /* 0x009896800000995d */ /* 0x008fea0003900000 */
[----:B------:R-:W3:Y:S02]  /*8a70*/  @!P1 SYNCS.PHASECHK.TRANS64 P1, [R2+URZ+0xa0], R4 ;  /* 0x0000a004020095a7 */ /* 0x000ee400080210ff */
[----:B---3--:R-:W-:Y:S05]  /*8a80*/  @!P1 BRA `(.L_x_51) ;  /* 0xfffffffc00f09947 */ /* 0x008fea000383ffff */
[----:B------:R-:W-:Y:S05]  /*8a90*/  BRA `(.L_x_154) ;  /* 0xffffffa000807947 */ /* 0x000fea000383ffff */
.L_x_54:
[----:B------:R-:W-:-:S07]  /*8aa0*/  MOV R0, UR4 ;  /* 0x0000000400007c02 */ /* 0x000fce0008000f00 */
.L_x_155:
[----:B--2---:R2:W3:Y:S02]  /*8ab0*/  SYNCS.PHASECHK.TRANS64.TRYWAIT P0, [R0+URZ+0xb0], R2 ;  /* 0x0000b002000075a7 */ /* 0x0044e400080011ff */
[----:B---3--:R-:W-:Y:S05]  /*8ac0*/  @!P0 NANOSLEEP.SYNCS 0x989680 ;  /* 0x009896800000895d */ /* 0x008fea0003900000 */
[----:B------:R-:W3:Y:S02]  /*8ad0*/  @!P0 SYNCS.PHASECHK.TRANS64 P0, [R0+URZ+0xb0], R2 ;  /* 0x0000b002000085a7 */ /* 0x000ee400080010ff */
[----:B---3--:R-:W-:Y:S05]  /*8ae0*/  @!P0 BRA `(.L_x_155) ;  /* 0xfffffffc00f08947 */ /* 0x008fea000383ffff */
[----:B------:R-:W-:Y:S05]  /*8af0*/  BRA `(.L_x_53) ;  /* 0xffffffa000d47947 */ /* 0x000fea000383ffff */
.L_x_61:
[----:B-1----:R1:W2:Y:S02]  /*8b00*/  SYNCS.PHASECHK.TRANS64.TRYWAIT P1, [R0+URZ+0xa0], R2 ;  /* 0x0000a002000075a7 */ /* 0x0022a400080211ff */
[----:B--2---:R-:W-:Y:S05]  /*8b10*/  @!P1 NANOSLEEP.SYNCS 0x989680 ;  /* 0x009896800000995d */ /* 0x004fea0003900000 */
[----:B------:R-:W2:Y:S02]  /*8b20*/  @!P1 SYNCS.PHASECHK.TRANS64 P1, [R0+URZ+0xa0], R2 ;  /* 0x0000a002000095a7 */ /* 0x000ea400080210ff */
[----:B--2---:R-:W-:Y:S05]  /*8b30*/  @!P1 BRA `(.L_x_61) ;  /* 0xfffffffc00f09947 */ /* 0x004fea000383ffff */
[----:B------:R-:W-:Y:S05]  /*8b40*/  BRA `(.L_x_156) ;  /* 0xffffffa8004c7947 */ /* 0x000fea000383ffff */
.L_x_62:
[----:B------:R-:W-:-:S07]  /*8b50*/  MOV R2, UR31 ;  /* 0x0000001f00027c02 */ /* 0x000fce0008000f00 */
.L_x_157:
[----:B-1----:R1:W2:Y:S02]  /*8b60*/  SYNCS.PHASECHK.TRANS64.TRYWAIT P0, [R2+URZ+0xe0], R0 ;  /* 0x0000e000020075a7 */ /* 0x0022a400080011ff */
[----:B--2---:R-:W-:Y:S05]  /*8b70*/  @!P0 NANOSLEEP.SYNCS 0x989680 ;  /* 0x009896800000895d */ /* 0x004fea0003900000 */
[----:B------:R-:W2:Y:S02]  /*8b80*/  @!P0 SYNCS.PHASECHK.TRANS64 P0, [R2+URZ+0xe0], R0 ;  /* 0x0000e000020085a7 */ /* 0x000ea400080010ff */
[----:B--2---:R-:W-:Y:S05]  /*8b90*/  @!P0 BRA `(.L_x_157) ;  /* 0xfffffffc00f08947 */ /* 0x004fea000383ffff */
[----:B------:R-:W-:Y:S05]  /*8ba0*/  BRA `(.L_x_158) ;  /* 0xffffffa8009c7947 */ /* 0x000fea000383ffff */
.L_x_65:
[----:B------:R-:W-:Y:S07]  /*8bb0*/  MOV R0, UR5 ;  /* 0x0000000500007c02 */ /* 0x000fee0008000f00 */
.L_x_159:
[----:B-1----:R1:W2:Y:S02]  /*8bc0*/  SYNCS.PHASECHK.TRANS64.TRYWAIT P0, [R0+URZ], R2 ;  /* 0x00000002000075a7 */ /* 0x0022a400080011ff */
[----:B--2---:R-:W-:Y:S05]  /*8bd0*/  @!P0 NANOSLEEP.SYNCS 0x989680 ;  /* 0x009896800000895d */ /* 0x004fea0003900000 */
[----:B------:R-:W2:Y:S02]  /*8be0*/  @!P0 SYNCS.PHASECHK.TRANS64 P0, [R0+URZ], R2 ;  /* 0x00000002000085a7 */ /* 0x000ea400080010ff */
[----:B--2---:R-:W-:Y:S05]  /*8bf0*/  @!P0 BRA `(.L_x_159) ;  /* 0xfffffffc00f08947 */ /* 0x004fea000383ffff */
[----:B------:R-:W-:Y:S05]  /*8c00*/  BRA `(.L_x_64) ;  /* 0xffffffa800b87947 */ /* 0x000fea000383ffff */
.L_x_68:
[----:B------:R-:W-:-:S07]  /*8c10*/  MOV R0, UR4 ;  /* 0x0000000400007c02 */ /* 0x000fce0008000f00 */
.L_x_160:
[----:B--2---:R2:W4:Y:S02]  /*8c20*/  SYNCS.PHASECHK.TRANS64.TRYWAIT P0, [R0+URZ], R2 ;  /* 0x00000002000075a7 */ /* 0x00452400080011ff */
[----:B----4-:R-:W-:Y:S05]  /*8c30*/  @!P0 NANOSLEEP.SYNCS 0x989680 ;  /* 0x009896800000895d */ /* 0x010fea0003900000 */
[----:B------:R-:W4:Y:S02]  /*8c40*/  @!P0 SYNCS.PHASECHK.TRANS64 P0, [R0+URZ], R2 ;  /* 0x00000002000085a7 */ /* 0x000f2400080010ff */
[----:B----4-:R-:W-:Y:S05]  /*8c50*/  @!P0 BRA `(.L_x_160) ;  /* 0xfffffffc00f08947 */ /* 0x010fea000383ffff */
[----:B------:R-:W-:Y:S05]  /*8c60*/  BRA `(.L_x_161) ;  /* 0xffffffac00947947 */ /* 0x000fea000383ffff */
.L_x_69:
[----:B------:R-:W-:-:S07]  /*8c70*/  MOV R0, UR5 ;  /* 0x0000000500007c02 */ /* 0x000fce0008000f00 */
.L_x_162:
[----:B-1----:R1:W2:Y:S02]  /*8c80*/  SYNCS.PHASECHK.TRANS64.TRYWAIT P0, [R0+URZ], R3 ;  /* 0x00000003000075a7 */ /* 0x0022a400080011ff */
[----:B--2---:R-:W-:Y:S05]  /*8c90*/  @!P0 NANOSLEEP.SYNCS 0x989680 ;  /* 0x009896800000895d */ /* 0x004fea0003900000 */
[----:B------:R-:W2:Y:S02]  /*8ca0*/  @!P0 SYNCS.PHASECHK.TRANS64 P0, [R0+URZ], R3 ;  /* 0x00000003000085a7 */ /* 0x000ea400080010ff */
[----:B--2---:R-:W-:Y:S05]  /*8cb0*/  @!P0 BRA `(.L_x_162) ;  /* 0xfffffffc00f08947 */ /* 0x004fea000383ffff */
[----:B------:R-:W-:Y:S05]  /*8cc0*/  BRA `(.L_x_163) ;  /* 0xffffffac00a07947 */ /* 0x000fea000383ffff */
.L_x_70:
[----:B------:R-:W-:-:S07]  /*8cd0*/  MOV R0, UR5 ;  /* 0x0000000500007c02 */ /* 0x000fce0008000f00 */
.L_x_164:
[----:B-1----:R1:W2:Y:S02]  /*8ce0*/  SYNCS.PHASECHK.TRANS64.TRYWAIT P0, [R0+URZ], R3 ;  /* 0x00000003000075a7 */ /* 0x0022a400080011ff */
[----:B--2---:R-:W-:Y:S05]  /*8cf0*/  @!P0 NANOSLEEP.SYNCS 0x989680 ;  /* 0x009896800000895d */ /* 0x004fea0003900000 */
[----:B------:R-:W2:Y:S02]  /*8d00*/  @!P0 SYNCS.PHASECHK.TRANS64 P0, [R0+URZ], R3 ;  /* 0x00000003000085a7 */ /* 0x000ea400080010ff */
[----:B--2---:R-:W-:Y:S05]  /*8d10*/  @!P0 BRA `(.L_x_164) ;  /* 0xfffffffc00f08947 */ /* 0x004fea000383ffff */
[----:B------:R-:W-:Y:S05]  /*8d20*/  BRA `(.L_x_165) ;  /* 0xffffffac00ac7947 */ /* 0x000fea000383ffff */
.L_x_71:
[----:B-1----:R-:W-:-:S07]  /*8d30*/  MOV R0, UR4 ;  /* 0x0000000400007c02 */ /* 0x002fce0008000f00 */
.L_x_166:
[----:B-1----:R1:W2:Y:S02]  /*8d40*/  SYNCS.PHASECHK.TRANS64.TRYWAIT P0, [R0+URZ], R2 ;  /* 0x00000002000075a7 */ /* 0x0022a400080011ff */
[----:B--2---:R-:W-:Y:S05]  /*8d50*/  @!P0 NANOSLEEP.SYNCS 0x989680 ;  /* 0x009896800000895d */ /* 0x004fea0003900000 */
[----:B------:R-:W2:Y:S02]  /*8d60*/  @!P0 SYNCS.PHASECHK.TRANS64 P0, [R0+URZ], R2 ;  /* 0x00000002000085a7 */ /* 0x000ea400080010ff */
[----:B--2---:R-:W-:Y:S05]  /*8d70*/  @!P0 BRA `(.L_x_166) ;  /* 0xfffffffc00f08947 */ /* 0x004fea000383ffff */
[----:B------:R-:W-:Y:S05]  /*8d80*/  BRA `(.L_x_167) ;  /* 0xffffffac00b87947 */ /* 0x000fea000383ffff */
.L_x_76:
[----:B-1----:R1:W2:Y:S02]  /*8d90*/  SYNCS.PHASECHK.TRANS64.TRYWAIT P0, [R8+URZ+0xa0], R0 ;  /* 0x0000a000080075a7 */ /* 0x0022a400080011ff */
[----:B--2---:R-:W-:Y:S05]  /*8da0*/  @!P0 NANOSLEEP.SYNCS 0x989680 ;  /* 0x009896800000895d */ /* 0x004fea0003900000 */
[----:B------:R-:W2:Y:S02]  /*8db0*/  @!P0 SYNCS.PHASECHK.TRANS64 P0, [R8+URZ+0xa0], R0 ;  /* 0x0000a000080085a7 */ /* 0x000ea400080010ff */
[----:B--2---:R-:W-:Y:S05]  /*8dc0*/  @!P0 BRA `(.L_x_76) ;  /* 0xfffffffc00f08947 */ /* 0x004fea000383ffff */
[----:B------:R-:W-:Y:S05]  /*8dd0*/  BRA `(.L_x_168) ;  /* 0xffffffb000fc7947 */ /* 0x000fea000383ffff */
.L_x_79:
[----:B-1----:R-:W-:Y:S07]  /*8de0*/  MOV R0, UR21 ;  /* 0x0000001500007c02 */ /* 0x002fee0008000f00 */
.L_x_169:
[----:B-1----:R1:W2:Y:S02]  /*8df0*/  SYNCS.PHASECHK.TRANS64.TRYWAIT P1, [R0+URZ+0x98], R2 ;  /* 0x00009802000075a7 */ /* 0x0022a400080211ff */
[----:B--2---:R-:W-:Y:S05]  /*8e00*/  @!P1 NANOSLEEP.SYNCS 0x989680 ;  /* 0x009896800000995d */ /* 0x004fea0003900000 */
[----:B------:R-:W2:Y:S02]  /*8e10*/  @!P1 SYNCS.PHASECHK.TRANS64 P1, [R0+URZ+0x98], R2 ;  /* 0x00009802000095a7 */ /* 0x000ea400080210ff */
[----:B--2---:R-:W-:Y:S05]  /*8e20*/  @!P1 BRA `(.L_x_169) ;  /* 0xfffffffc00f09947 */ /* 0x004fea000383ffff */
[----:B------:R-:W-:Y:S05]  /*8e30*/  BRA `(.L_x_78) ;  /* 0xffffffb800787947 */ /* 0x000fea000383ffff */
.L_x_82:
[----:B-1----:R-:W-:Y:S07]  /*8e40*/  MOV R0, UR21 ;  /* 0x0000001500007c02 */ /* 0x002fee0008000f00 */
.L_x_170:
[----:B-1----:R1:W2:Y:S02]  /*8e50*/  SYNCS.PHASECHK.TRANS64.TRYWAIT P0, [R0+URZ+0x70], R4 ;  /* 0x00007004000075a7 */ /* 0x0022a400080011ff */
[----:B--2---:R-:W-:Y:S05]  /*8e60*/  @!P0 NANOSLEEP.SYNCS 0x989680 ;  /* 0x009896800000895d */ /* 0x004fea0003900000 */
[----:B------:R-:W2:Y:S02]  /*8e70*/  @!P0 SYNCS.PHASECHK.TRANS64 P0, [R0+URZ+0x70], R4 ;  /* 0x00007004000085a7 */ /* 0x000ea400080010ff */
[----:B--2---:R-:W-:Y:S05]  /*8e80*/  @!P0 BRA `(.L_x_170) ;  /* 0xfffffffc00f08947 */ /* 0x004fea000383ffff */
[----:B------:R-:W-:Y:S05]  /*8e90*/  BRA `(.L_x_171) ;  /* 0xffffffb800d07947 */ /* 0x000fea000383ffff */
.L_x_83:
[----:B------:R-:W-:Y:S07]  /*8ea0*/  MOV R0, UR21 ;  /* 0x0000001500007c02 */ /* 0x000fee0008000f00 */
.L_x_172:
[----:B-1----:R1:W2:Y:S02]  /*8eb0*/  SYNCS.PHASECHK.TRANS64.TRYWAIT P0, [R0+URZ+0x78], R4 ;  /* 0x00007804000075a7 */ /* 0x0022a400080011ff */
[----:B--2---:R-:W-:Y:S05]  /*8ec0*/  @!P0 NANOSLEEP.SYNCS 0x989680 ;  /* 0x009896800000895d */ /* 0x004fea0003900000 */
[----:B------:R-:W2:Y:S02]  /*8ed0*/  @!P0 SYNCS.PHASECHK.TRANS64 P0, [R0+URZ+0x78], R4 ;  /* 0x00007804000085a7 */ /* 0x000ea400080010ff */
[----:B--2---:R-:W-:Y:S05]  /*8ee0*/  @!P0 BRA `(.L_x_172) ;  /* 0xfffffffc00f08947 */ /* 0x004fea000383ffff */
[----:B------:R-:W-:Y:S05]  /*8ef0*/  BRA `(.L_x_173) ;  /* 0xffffffbc00087947 */ /* 0x000fea000383ffff */
.L_x_84:
[----:B------:R-:W-:Y:S07]  /*8f00*/  MOV R0, UR21 ;  /* 0x0000001500007c02 */ /* 0x000fee0008000f00 */
.L_x_174:
[----:B-1----:R1:W2:Y:S02]  /*8f10*/  SYNCS.PHASECHK.TRANS64.TRYWAIT P0, [R0+URZ+0x80], R4 ;  /* 0x00008004000075a7 */ /* 0x0022a400080011ff */
[----:B--2---:R-:W-:Y:S05]  /*8f20*/  @!P0 NANOSLEEP.SYNCS 0x989680 ;  /* 0x009896800000895d */ /* 0x004fea0003900000 */
[----:B------:R-:W2:Y:S02]  /*8f30*/  @!P0 SYNCS.PHASECHK.TRANS64 P0, [R0+URZ+0x80], R4 ;  /* 0x00008004000085a7 */ /* 0x000ea400080010ff */
[----:B--2---:R-:W-:Y:S05]  /*8f40*/  @!P0 BRA `(.L_x_174) ;  /* 0xfffffffc00f08947 */ /* 0x004fea000383ffff */
[----:B------:R-:W-:Y:S05]  /*8f50*/  BRA `(.L_x_175) ;  /* 0xffffffbc004c7947 */ /* 0x000fea000383ffff */
.L_x_85:
[----:B------:R-:W-:Y:S07]  /*8f60*/  MOV R0, UR21 ;  /* 0x0000001500007c02 */ /* 0x000fee0008000f00 */
.L_x_176:
[----:B-1----:R1:W2:Y:S02]  /*8f70*/  SYNCS.PHASECHK.TRANS64.TRYWAIT P0, [R0+URZ+0x88], R4 ;  /* 0x00008804000075a7 */ /* 0x0022a400080011ff */
[----:B--2---:R-:W-:Y:S05]  /*8f80*/  @!P0 NANOSLEEP.SYNCS 0x989680 ;  /* 0x009896800000895d */ /* 0x004fea0003900000 */
[----:B------:R-:W2:Y:S02]  /*8f90*/  @!P0 SYNCS.PHASECHK.TRANS64 P0, [R0+URZ+0x88], R4 ;  /* 0x00008804000085a7 */ /* 0x000ea400080010ff */
[----:B--2---:R-:W-:Y:S05]  /*8fa0*/  @!P0 BRA `(.L_x_176) ;  /* 0xfffffffc00f08947 */ /* 0x004fea000383ffff */
[----:B------:R-:W-:Y:S05]  /*8fb0*/  BRA `(.L_x_177) ;  /* 0xffffffbc00947947 */ /* 0x000fea000383ffff */
.L_x_87:
[----:B------:R-:W-:-:S07]  /*8fc0*/  MOV R0, UR21 ;  /* 0x0000001500007c02 */ /* 0x000fce0008000f00 */
.L_x_178:
[----:B--2---:R2:W4:Y:S02]  /*8fd0*/  SYNCS.PHASECHK.TRANS64.TRYWAIT P0, [R0+URZ+0x70], R2 ;  /* 0x00007002000075a7 */ /* 0x00452400080011ff */
[----:B----4-:R-:W-:Y:S05]  /*8fe0*/  @!P0 NANOSLEEP.SYNCS 0x989680 ;  /* 0x009896800000895d */ /* 0x010fea0003900000 */
[----:B------:R-:W4:Y:S02]  /*8ff0*/  @!P0 SYNCS.PHASECHK.TRANS64 P0, [R0+URZ+0x70], R2 ;  /* 0x00007002000085a7 */ /* 0x000f2400080010ff */
[----:B----4-:R-:W-:Y:S05]  /*9000*/  @!P0 BRA `(.L_x_178) ;  /* 0xfffffffc00f08947 */ /* 0x010fea000383ffff */
[----:B------:R-:W-:Y:S05]  /*9010*/  BRA `(.L_x_179) ;  /* 0xffffffc0000c7947 */ /* 0x000fea000383ffff */
.L_x_88:
[----:B--2---:R-:W-:-:S07]  /*9020*/  MOV R0, UR21 ;  /* 0x0000001500007c02 */ /* 0x004fce0008000f00 */
.L_x_180:
[----:B--2---:R2:W4:Y:S02]  /*9030*/  SYNCS.PHASECHK.TRANS64.TRYWAIT P0, [R0+URZ+0x78], R2 ;  /* 0x00007802000075a7 */ /* 0x00452400080011ff */
[----:B----4-:R-:W-:Y:S05]  /*9040*/  @!P0 NANOSLEEP.SYNCS 0x989680 ;  /* 0x009896800000895d */ /* 0x010fea0003900000 */
[----:B------:R-:W4:Y:S02]  /*9050*/  @!P0 SYNCS.PHASECHK.TRANS64 P0, [R0+URZ+0x78], R2 ;  /* 0x00007802000085a7 */ /* 0x000f2400080010ff */
[----:B----4-:R-:W-:Y:S05]  /*9060*/  @!P0 BRA `(.L_x_180) ;  /* 0xfffffffc00f08947 */ /* 0x010fea000383ffff */
[----:B------:R-:W-:Y:S05]  /*9070*/  BRA `(.L_x_181) ;  /* 0xffffffbc00fc7947 */ /* 0x000fea000383ffff */
.L_x_89:
[----:B--2---:R-:W-:-:S07]  /*9080*/  MOV R0, UR21 ;  /* 0x0000001500007c02 */ /* 0x004fce0008000f00 */
.L_x_182:
[----:B--2---:R2:W4:Y:S02]  /*9090*/  SYNCS.PHASECHK.TRANS64.TRYWAIT P0, [R0+URZ+0x80], R2 ;  /* 0x00008002000075a7 */ /* 0x00452400080011ff */
[----:B----4-:R-:W-:Y:S05]  /*90a0*/  @!P0 NANOSLEEP.SYNCS 0x989680 ;  /* 0x009896800000895d */ /* 0x010fea0003900000 */
[----:B------:R-:W4:Y:S02]  /*90b0*/  @!P0 SYNCS.PHASECHK.TRANS64 P0, [R0+URZ+0x80], R2 ;  /* 0x00008002000085a7 */ /* 0x000f2400080010ff */
[----:B----4-:R-:W-:Y:S05]  /*90c0*/  @!P0 BRA `(.L_x_182) ;  /* 0xfffffffc00f08947 */ /* 0x010fea000383ffff */
[----:B------:R-:W-:Y:S05]  /*90d0*/  BRA `(.L_x_183) ;  /* 0xffffffbc00ec7947 */ /* 0x000fea000383ffff */
.L_x_91:
[----:B-1----:R1:W2:Y:S02]  /*90e0*/  SYNCS.PHASECHK.TRANS64.TRYWAIT P0, [R3+URZ+0xa0], R0 ;  /* 0x0000a000030075a7 */ /* 0x0022a400080011ff */
[----:B--2---:R-:W-:Y:S05]  /*90f0*/  @!P0 NANOSLEEP.SYNCS 0x989680 ;  /* 0x009896800000895d */ /* 0x004fea0003900000 */
[----:B------:R-:W2:Y:S02]  /*9100*/  @!P0 SYNCS.PHASECHK.TRANS64 P0, [R3+URZ+0xa0], R0 ;  /* 0x0000a000030085a7 */ /* 0x000ea400080010ff */
[----:B--2---:R-:W-:Y:S05]  /*9110*/  @!P0 BRA `(.L_x_91) ;  /* 0xfffffffc00f08947 */ /* 0x004fea000383ffff */
[----:B------:R-:W-:Y:S05]  /*9120*/  BRA `(.L_x_184) ;  /* 0xffffffc000b87947 */ /* 0x000fea000383ffff */
.L_x_102:
[----:B-1----:R-:W-:Y:S04]  /*9130*/  MOV R0, UR44 ;  /* 0x0000002c00007c02 */ /* 0x002fe80008000f00 */
[----:B------:R1:W2:Y:S03]  /*9140*/  SYNCS.PHASECHK.TRANS64.TRYWAIT P1, [R0+URZ+0x50], R3 ;  /* 0x00005003000075a7 */ /* 0x0002a600080211ff */
[----:B--2---:R-:W-:Y:S05]  /*9150*/  @!P1 NANOSLEEP.SYNCS 0x989680 ;  /* 0x009896800000995d */ /* 0x004fea0003900000 */
[----:B------:R-:W2:Y:S02]  /*9160*/  @!P1 SYNCS.PHASECHK.TRANS64 P1, [R0+URZ+0x50], R3 ;  /* 0x00005003000095a7 */ /* 0x000ea400080210ff */
[----:B--2---:R-:W-:Y:S05]  /*9170*/  @!P1 BRA `(.L_x_102) ;  /* 0xfffffffc00ec9947 */ /* 0x004fea000383ffff */
[----:B------:R-:W-:Y:S05]  /*9180*/  BRA `(.L_x_101) ;  /* 0xffffffd0001c7947 */ /* 0x000fea000383ffff */
.L_x_104:
[----:B-1----:R1:W3:Y:S02]  /*9190*/  SYNCS.PHASECHK.TRANS64.TRYWAIT P0, [R26+URZ+0xc0], R2 ;  /* 0x0000c0021a0075a7 */ /* 0x0022e400080011ff */
[----:B---3--:R-:W-:Y:S05]  /*91a0*/  @!P0 NANOSLEEP.SYNCS 0x989680 ;  /* 0x009896800000895d */ /* 0x008fea0003900000 */
[----:B------:R-:W3:Y:S02]  /*91b0*/  @!P0 SYNCS.PHASECHK.TRANS64 P0, [R26+URZ+0xc0], R2 ;  /* 0x0000c0021a0085a7 */ /* 0x000ee400080010ff */
[----:B---3--:R-:W-:Y:S05]  /*91c0*/  @!P0 BRA `(.L_x_104) ;  /* 0xfffffffc00f08947 */ /* 0x008fea000383ffff */
[----:B------:R-:W-:Y:S05]  /*91d0*/  BRA `(.L_x_103) ;  /* 0xffffffd000407947 */ /* 0x000fea000383ffff */
.L_x_113:
[----:B---3--:R3:W4:Y:S02]  /*91e0*/  SYNCS.PHASECHK.TRANS64.TRYWAIT P0, [R4+URZ+0x50], R0 ;  /* 0x00005000040075a7 */ /* 0x00872400080011ff */
[----:B----4-:R-:W-:Y:S05]  /*91f0*/  @!P0 NANOSLEEP.SYNCS 0x989680 ;  /* 0x009896800000895d */ /* 0x010fea0003900000 */
[----:B------:R-:W4:Y:S02]  /*9200*/  @!P0 SYNCS.PHASECHK.TRANS64 P0, [R4+URZ+0x50], R0 ;  /* 0x00005000040085a7 */ /* 0x000f2400080010ff */
[----:B----4-:R-:W-:Y:S05]  /*9210*/  @!P0 BRA `(.L_x_113) ;  /* 0xfffffffc00f08947 */ /* 0x010fea000383ffff */
[----:B------:R-:W-:Y:S05]  /*9220*/  BRA `(.L_x_112) ;  /* 0xffffffd8002c7947 */ /* 0x000fea000383ffff */
.L_x_121:
[----:B-1----:R1:W4:Y:S02]  /*9230*/  SYNCS.PHASECHK.TRANS64.TRYWAIT P0, [R2+URZ+0x50], R4 ;  /* 0x00005004020075a7 */ /* 0x00232400080011ff */
[----:B----4-:R-:W-:Y:S05]  /*9240*/  @!P0 NANOSLEEP.SYNCS 0x989680 ;  /* 0x009896800000895d */ /* 0x010fea0003900000 */
[----:B------:R-:W4:Y:S02]  /*9250*/  @!P0 SYNCS.PHASECHK.TRANS64 P0, [R2+URZ+0x50], R4 ;  /* 0x00005004020085a7 */ /* 0x000f2400080010ff */
[----:B----4-:R-:W-:Y:S05]  /*9260*/  @!P0 BRA `(.L_x_121) ;  /* 0xfffffffc00f08947 */ /* 0x010fea000383ffff */
[----:B------:R-:W-:Y:S05]  /*9270*/  BRA `(.L_x_120) ;  /* 0xffffffe0003c7947 */ /* 0x000fea000383ffff */
.L_x_129:
[----:B---3--:R3:W4:Y:S02]  /*9280*/  SYNCS.PHASECHK.TRANS64.TRYWAIT P0, [R3+URZ+0x50], R0 ;  /* 0x00005000030075a7 */ /* 0x00872400080011ff */
[----:B----4-:R-:W-:Y:S05]  /*9290*/  @!P0 NANOSLEEP.SYNCS 0x989680 ;  /* 0x009896800000895d */ /* 0x010fea0003900000 */
[----:B------:R-:W4:Y:S02]  /*92a0*/  @!P0 SYNCS.PHASECHK.TRANS64 P0, [R3+URZ+0x50], R0 ;  /* 0x00005000030085a7 */ /* 0x000f2400080010ff */
[----:B----4-:R-:W-:Y:S05]  /*92b0*/  @!P0 BRA `(.L_x_129) ;  /* 0xfffffffc00f08947 */ /* 0x010fea000383ffff */
[----:B------:R-:W-:Y:S05]  /*92c0*/  BRA `(.L_x_128) ;  /* 0xffffffe800487947 */ /* 0x000fea000383ffff */
        .weak           $__internal_0_$__cuda_sm10x_tcgen05_guardrail_trap_col_being_dealloced_not_returned_by_alloc
        .type           $__internal_0_$__cuda_sm10x_tcgen05_guardrail_trap_col_being_dealloced_not_returned_by_alloc,@function
        .size           $__internal_0_$__cuda_sm10x_tcgen05_guardrail_trap_col_being_dealloced_not_returned_by_alloc,($__internal_1_$__cuda_sm10x_tcgen05_guardrail_trap_phase_invalid_during_alloc - $__internal_0_$__cuda_sm10x_tcgen05_guardrail_trap_col_being_dealloced_not_returned_by_alloc)
$__internal_0_$__cuda_sm10x_tcgen05_guardrail_trap_col_being_dealloced_not_returned_by_alloc:
[----:B------:R-:W-:Y:S05]  /*92d0*/  BPT.TRAP 0x1 ;  /* 0x000000040000795c */ /* 0x000fea0000300000 */
[----:B------:R-:W-:-:S04]  /*92e0*/  HFMA2 R3, -RZ, RZ, 0, 0 ;  /* 0x00000000ff037431 */ /* 0x000fc800000001ff */
[----:B------:R-:W-:Y:S05]  /*92f0*/  RET.REL.NODEC R2 `(_ZN7cutlass13device_kernelINS_4gemm6kernel13GemmUniversalIN4cute5tupleIJiiiiEEENS1_10collective13CollectiveMmaINS1_35MainloopSm100TmaUmmaWarpSpecializedILi5ELi2ELi4ENS5_IJNS4_1CILi2EEENSA_ILi1EEESC_EEEEENS5_IJNSA_ILi64EEENSA_ILi128EEESF_EEENS_10bfloat16_tENS5_IJlSC_lEEESI_SJ_NS4_8TiledMMAINS4_8MMA_AtomIJNS4_20SM100_MMA_F16BF16_SSISI_SI_fLi64ELi128ELNS4_4UMMA5MajorE0ELSO_0ELNSN_7ScaleInE0ELSP_0EEEEEENS4_6LayoutINS5_IJSC_SC_SC_EEENS5_IJNSA_ILi0EEESU_SU_EEEEENS5_IJNS4_10UnderscoreESX_SX_EEEEENS4_13SM90_TMA_LOADENS4_14ComposedLayoutINS4_7SwizzleILi3ELi4ELi3EEENS4_18smem_ptr_flag_bitsILi16EEENSS_INS5_IJNSA_ILi8EEESF_EEENS5_IJSF_SC_EEEEEEEvNS4_8identityENS4_23SM90_TMA_LOAD_MULTICASTES1A_vS1B_EENS_8epilogue10collective18CollectiveEpilogueINS1E_23Sm100TmaWarpSpecializedILi4ELi2ELi16ELb1ELb0EEEJSH_NS5_IJNSS_ISF_SC_EENSS_INSA_ILi32EEESC_EEEEESI_SJ_SI_SJ_NS1E_6fusion15FusionCallbacksIS1I_NS1N_17LinearCombinationISI_fSI_fLNS_15FloatRoundStyleE2EEESH_S1M_JEEENS4_5SM1004TMEM4LOAD26SM100_TMEM_LOAD_16dp256b4xES10_NS11_INS12_ILi2ELi4ELi3EEES15_NSS_INS5_IJS16_S1K_EEENS5_IJS1K_SC_EEEEEEENS4_17SM75_U32x4_LDSM_NENS4_14SM90_TMA_STOREES21_NS4_17SM90_U32x4_STSM_NENS4_39AutoVectorizingCopyWithAssumedAlignmentILi128EEEEEEvvEEEEvNT_6ParamsE) ;  /* 0xffffff6c02407950 */ /* 0x000fea0003c3ffff */
        .weak           $__internal_1_$__cuda_sm10x_tcgen05_guardrail_trap_phase_invalid_during_alloc
        .type           $__internal_1_$__cuda_sm10x_tcgen05_guardrail_trap_phase_invalid_during_alloc,@function
        .size           $__internal_1_$__cuda_sm10x_tcgen05_guardrail_trap_phase_invalid_during_alloc,($__internal_2_$__cuda_sm10x_tcgen05_guardrail_trap_unallocated_columns_being_dealloced - $__internal_1_$__cuda_sm10x_tcgen05_guardrail_trap_phase_invalid_during_alloc)
$__internal_1_$__cuda_sm10x_tcgen05_guardrail_trap_phase_invalid_during_alloc:
[----:B------:R-:W-:Y:S05]  /*9300*/  BPT.TRAP 0x1 ;  /* 0x000000040000795c */ /* 0x000fea0000300000 */
[----:B------:R-:W-:-:S04]  /*9310*/  MOV R5, 0x0 ;  /* 0x0000000000057802 */ /* 0x000fc80000000f00 */
[----:B------:R-:W-:Y:S05]  /*9320*/  RET.REL.NODEC R4 `(_ZN7cutlass13device_kernelINS_4gemm6kernel13GemmUniversalIN4cute5tupleIJiiiiEEENS1_10collective13CollectiveMmaINS1_35MainloopSm100TmaUmmaWarpSpecializedILi5ELi2ELi4ENS5_IJNS4_1CILi2EEENSA_ILi1EEESC_EEEEENS5_IJNSA_ILi64EEENSA_ILi128EEESF_EEENS_10bfloat16_tENS5_IJlSC_lEEESI_SJ_NS4_8TiledMMAINS4_8MMA_AtomIJNS4_20SM100_MMA_F16BF16_SSISI_SI_fLi64ELi128ELNS4_4UMMA5MajorE0ELSO_0ELNSN_7ScaleInE0ELSP_0EEEEEENS4_6LayoutINS5_IJSC_SC_SC_EEENS5_IJNSA_ILi0EEESU_SU_EEEEENS5_IJNS4_10UnderscoreESX_SX_EEEEENS4_13SM90_TMA_LOADENS4_14ComposedLayoutINS4_7SwizzleILi3ELi4ELi3EEENS4_18smem_ptr_flag_bitsILi16EEENSS_INS5_IJNSA_ILi8EEESF_EEENS5_IJSF_SC_EEEEEEEvNS4_8identityENS4_23SM90_TMA_LOAD_MULTICASTES1A_vS1B_EENS_8epilogue10collective18CollectiveEpilogueINS1E_23Sm100TmaWarpSpecializedILi4ELi2ELi16ELb1ELb0EEEJSH_NS5_IJNSS_ISF_SC_EENSS_INSA_ILi32EEESC_EEEEESI_SJ_SI_SJ_NS1E_6fusion15FusionCallbacksIS1I_NS1N_17LinearCombinationISI_fSI_fLNS_15FloatRoundStyleE2EEESH_S1M_JEEENS4_5SM1004TMEM4LOAD26SM100_TMEM_LOAD_16dp256b4xES10_NS11_INS12_ILi2ELi4ELi3EEES15_NSS_INS5_IJS16_S1K_EEENS5_IJS1K_SC_EEEEEEENS4_17SM75_U32x4_LDSM_NENS4_14SM90_TMA_STOREES21_NS4_17SM90_U32x4_STSM_NENS4_39AutoVectorizingCopyWithAssumedAlignmentILi128EEEEEEvvEEEEvNT_6ParamsE) ;  /* 0xffffff6c04347950 */ /* 0x000fea0003c3ffff */
        .weak           $__internal_2_$__cuda_sm10x_tcgen05_guardrail_trap_unallocated_columns_being_dealloced
        .type           $__internal_2_$__cuda_sm10x_tcgen05_guardrail_trap_unallocated_columns_being_dealloced,@function
        .size           $__internal_2_$__cuda_sm10x_tcgen05_guardrail_trap_unallocated_columns_being_dealloced,(.L_x_186 - $__internal_2_$__cuda_sm10x_tcgen05_guardrail_trap_unallocated_columns_being_dealloced)
$__internal_2_$__cuda_sm10x_tcgen05_guardrail_trap_unallocated_columns_being_dealloced:
[----:B------:R-:W-:Y:S05]  /*9330*/  BPT.TRAP 0x1 ;  /* 0x000000040000795c */ /* 0x000fea0000300000 */
[----:B------:R-:W-:-:S04]  /*9340*/  HFMA2 R3, -RZ, RZ, 0, 0 ;  /* 0x00000000ff037431 */ /* 0x000fc800000001ff */
[----:B------:R-:W-:Y:S05]  /*9350*/  RET.REL.NODEC R2 `(_ZN7cutlass13device_kernelINS_4gemm6kernel13GemmUniversalIN4cute5tupleIJiiiiEEENS1_10collective13CollectiveMmaINS1_35MainloopSm100TmaUmmaWarpSpecializedILi5ELi2ELi4ENS5_IJNS4_1CILi2EEENSA_ILi1EEESC_EEEEENS5_IJNSA_ILi64EEENSA_ILi128EEESF_EEENS_10bfloat16_tENS5_IJlSC_lEEESI_SJ_NS4_8TiledMMAINS4_8MMA_AtomIJNS4_20SM100_MMA_F16BF16_SSISI_SI_fLi64ELi128ELNS4_4UMMA5MajorE0ELSO_0ELNSN_7ScaleInE0ELSP_0EEEEEENS4_6LayoutINS5_IJSC_SC_SC_EEENS5_IJNSA_ILi0EEESU_SU_EEEEENS5_IJNS4_10UnderscoreESX_SX_EEEEENS4_13SM90_TMA_LOADENS4_14ComposedLayoutINS4_7SwizzleILi3ELi4ELi3EEENS4_18smem_ptr_flag_bitsILi16EEENSS_INS5_IJNSA_ILi8EEESF_EEENS5_IJSF_SC_EEEEEEEvNS4_8identityENS4_23SM90_TMA_LOAD_MULTICASTES1A_vS1B_EENS_8epilogue10collective18CollectiveEpilogueINS1E_23Sm100TmaWarpSpecializedILi4ELi2ELi16ELb1ELb0EEEJSH_NS5_IJNSS_ISF_SC_EENSS_INSA_ILi32EEESC_EEEEESI_SJ_SI_SJ_NS1E_6fusion15FusionCallbacksIS1I_NS1N_17LinearCombinationISI_fSI_fLNS_15FloatRoundStyleE2EEESH_S1M_JEEENS4_5SM1004TMEM4LOAD26SM100_TMEM_LOAD_16dp256b4xES10_NS11_INS12_ILi2ELi4ELi3EEES15_NSS_INS5_IJS16_S1K_EEENS5_IJS1K_SC_EEEEEEENS4_17SM75_U32x4_LDSM_NENS4_14SM90_TMA_STOREES21_NS4_17SM90_U32x4_STSM_NENS4_39AutoVectorizingCopyWithAssumedAlignmentILi128EEEEEEvvEEEEvNT_6ParamsE) ;  /* 0xffffff6c02287950 */ /* 0x000fea0003c3ffff */
.L_x_185:
[----:B------:R-:W-:-:S00]  /*9360*/  BRA `(.L_x_185) ;  /* 0xfffffffc00fc7947 */ /* 0x000fc0000383ffff */
[----:B------:R-:W-:-:S00]  /*9370*/  NOP ;  /* 0x0000000000007918 */ /* 0x000fc00000000000 */
        /* <DEDUP_REMOVED lines=8> */
.L_x_186:


//--------------------- .nv.global.init           --------------------------
	.section	.nv.global.init,"aw",@progbits
.nv.global.init:
	.type		$str$27,@object
	.size		$str$27,($str$28 - $str$27)
$str$27:
        /*0000*/ 	.byte	0x28, 0x61, 0x64, 0x64, 0x72, 0x65, 0x73, 0x73, 0x20, 0x26, 0x20, 0x6d, 0x61, 0x73, 0x6b, 0x29
        /*0010*/ 	.byte	0x20, 0x3d, 0x3d, 0x20, 0x30, 0x00
	.type		$str$28,@object
	.size		$str$28,($str$26 - $str$28)
$str$28:
        /*0016*/ 	.byte	0x2f, 0x74, 0x6d, 0x70, 0x2f, 0x63, 0x75, 0x74, 0x6c, 0x61, 0x73, 0x73, 0x5f, 0x73, 0x77, 0x65
        /*0026*/ 	.byte	0x65, 0x70, 0x5f, 0x73, 0x72, 0x63, 0x2f, 0x69, 0x6e, 0x63, 0x6c, 0x75, 0x64, 0x65, 0x2f, 0x63
        /*0036*/ 	.byte	0x75, 0x74, 0x65, 0x2f, 0x70, 0x6f, 0x69, 0x6e, 0x74, 0x65, 0x72, 0x5f, 0x66, 0x6c, 0x61, 0x67
        /*0046*/ 	.byte	0x67, 0x65, 0x64, 0x2e, 0x68, 0x70, 0x70, 0x00
	.type		$str$26,@object
	.size		$str$26,($str$25 - $str$26)
$str$26:
        /*004e*/ 	.byte	0x2f, 0x74, 0x6d, 0x70, 0x2f, 0x63, 0x75, 0x74, 0x6c, 0x61, 0x73, 0x73, 0x5f, 0x73, 0x77, 0x65
        /*005e*/ 	.byte	0x65, 0x70, 0x5f, 0x73, 0x72, 0x63, 0x2f, 0x69, 0x6e, 0x63, 0x6c, 0x75, 0x64, 0x65, 0x2f, 0x63
        /*006e*/ 	.byte	0x75, 0x74, 0x65, 0x2f, 0x61, 0x74, 0x6f, 0x6d, 0x2f, 0x63, 0x6f, 0x70, 0x79, 0x5f, 0x74, 0x72
        /*007e*/ 	.byte	0x61, 0x69, 0x74, 0x73, 0x5f, 0x73, 0x6d, 0x31, 0x30, 0x30, 0x2e, 0x68, 0x70, 0x70, 0x00
	.type		$str$25,@object
	.size		$str$25,(__unnamed_1 - $str$25)
$str$25:
        /*008d*/ 	.byte	0x28, 0x28, 0x75, 0x69, 0x6e, 0x74, 0x33, 0x32, 0x5f, 0x74, 0x28, 0x74, 0x68, 0x72, 0x65, 0x61
        /*009d*/ 	.byte	0x64, 0x49, 0x64, 0x78, 0x2e, 0x78, 0x29, 0x20, 0x2f, 0x20, 0x33, 0x32, 0x29, 0x20, 0x25, 0x20
        /*00ad*/ 	.byte	0x34, 0x29, 0x20, 0x3d, 0x3d, 0x20, 0x28, 0x28, 0x28, 0x74, 0x6d, 0x65, 0x6d, 0x5f, 0x61, 0x64
        /*00bd*/ 	.byte	0x64, 0x72, 0x20, 0x3e, 0x3e, 0x20, 0x31, 0x36, 0x29, 0x20, 0x2f, 0x20, 0x33, 0x32, 0x29, 0x20
        /*00cd*/ 	.byte	0x25, 0x20, 0x34, 0x29, 0x00
	.type		__unnamed_1,@object
	.size		__unnamed_1,(__unnamed_2 - __unnamed_1)
__unnamed_1:
        /*00d2*/ 	.byte	0x61, 0x75, 0x74, 0x6f, 0x20, 0x63, 0x75, 0x74, 0x65, 0x3a, 0x3a, 0x61, 0x73, 0x5f, 0x70, 0x6f
        /* <DEDUP_REMOVED lines=24> */
        /*0262*/ 	.byte	0x30, 0x34, 0x38, 0x3e, 0x3e, 0x3e, 0x3e, 0x5d, 0x00
	.type		__unnamed_2,@object
	.size		__unnamed_2,(.L_2 - __unnamed_2)
__unnamed_2:
        /* <DEDUP_REMOVED lines=45> */
        /*053b*/ 	.byte	0x3e, 0x3e, 0x3e, 0x5d, 0x00
.L_2:


//--------------------- .nv.shared._ZN7cutlass13device_kernelINS_4gemm6kernel13GemmUniversalIN4cute5tupleIJiiiiEEENS1_10collective13CollectiveMmaINS1_35MainloopSm100TmaUmmaWarpSpecializedILi5ELi2ELi4ENS5_IJNS4_1CILi2EEENSA_ILi1EEESC_EEEEENS5_IJNSA_ILi64EEENSA_ILi128EEESF_EEENS_10bfloat16_tENS5_IJlSC_lEEESI_SJ_NS4_8TiledMMAINS4_8MMA_AtomIJNS4_20SM100_MMA_F16BF16_SSISI_SI_fLi64ELi128ELNS4_4UMMA5MajorE0ELSO_0ELNSN_7ScaleInE0ELSP_0EEEEEENS4_6LayoutINS5_IJSC_SC_SC_EEENS5_IJNSA_ILi0EEESU_SU_EEEEENS5_IJNS4_10UnderscoreESX_SX_EEEEENS4_13SM90_TMA_LOADENS4_14ComposedLayoutINS4_7SwizzleILi3ELi4ELi3EEENS4_18smem_ptr_flag_bitsILi16EEENSS_INS5_IJNSA_ILi8EEESF_EEENS5_IJSF_SC_EEEEEEEvNS4_8identityENS4_23SM90_TMA_LOAD_MULTICASTES1A_vS1B_EENS_8epilogue10collective18CollectiveEpilogueINS1E_23Sm100TmaWarpSpecializedILi4ELi2ELi16ELb1ELb0EEEJSH_NS5_IJNSS_ISF_SC_EENSS_INSA_ILi32EEESC_EEEEESI_SJ_SI_SJ_NS1E_6fusion15FusionCallbacksIS1I_NS1N_17LinearCombinationISI_fSI_fLNS_15FloatRoundStyleE2EEESH_S1M_JEEENS4_5SM1004TMEM4LOAD26SM100_TMEM_LOAD_16dp256b4xES10_NS11_INS12_ILi2ELi4ELi3EEES15_NSS_INS5_IJS16_S1K_EEENS5_IJS1K_SC_EEEEEEENS4_17SM75_U32x4_LDSM_NENS4_14SM90_TMA_STOREES21_NS4_17SM90_U32x4_STSM_NENS4_39AutoVectorizingCopyWithAssumedAlignmentILi128EEEEEEvvEEEEvNT_6ParamsE --------------------------
	.section	.nv.shared._ZN7cutlass13device_kernelINS_4gemm6kernel13GemmUniversalIN4cute5tupleIJiiiiEEENS1_10collective13CollectiveMmaINS1_35MainloopSm100TmaUmmaWarpSpecializedILi5ELi2ELi4ENS5_IJNS4_1CILi2EEENSA_ILi1EEESC_EEEEENS5_IJNSA_ILi64EEENSA_ILi128EEESF_EEENS_10bfloat16_tENS5_IJlSC_lEEESI_SJ_NS4_8TiledMMAINS4_8MMA_AtomIJNS4_20SM100_MMA_F16BF16_SSISI_SI_fLi64ELi128ELNS4_4UMMA5MajorE0ELSO_0ELNSN_7ScaleInE0ELSP_0EEEEEENS4_6LayoutINS5_IJSC_SC_SC_EEENS5_IJNSA_ILi0EEESU_SU_EEEEENS5_IJNS4_10UnderscoreESX_SX_EEEEENS4_13SM90_TMA_LOADENS4_14ComposedLayoutINS4_7SwizzleILi3ELi4ELi3EEENS4_18smem_ptr_flag_bitsILi16EEENSS_INS5_IJNSA_ILi8EEESF_EEENS5_IJSF_SC_EEEEEEEvNS4_8identityENS4_23SM90_TMA_LOAD_MULTICASTES1A_vS1B_EENS_8epilogue10collective18CollectiveEpilogueINS1E_23Sm100TmaWarpSpecializedILi4ELi2ELi16ELb1ELb0EEEJSH_NS5_IJNSS_ISF_SC_EENSS_INSA_ILi32EEESC_EEEEESI_SJ_SI_SJ_NS1E_6fusion15FusionCallbacksIS1I_NS1N_17LinearCombinationISI_fSI_fLNS_15FloatRoundStyleE2EEESH_S1M_JEEENS4_5SM1004TMEM4LOAD26SM100_TMEM_LOAD_16dp256b4xES10_NS11_INS12_ILi2ELi4ELi3EEES15_NSS_INS5_IJS16_S1K_EEENS5_IJS1K_SC_EEEEEEENS4_17SM75_U32x4_LDSM_NENS4_14SM90_TMA_STOREES21_NS4_17SM90_U32x4_STSM_NENS4_39AutoVectorizingCopyWithAssumedAlignmentILi128EEEEEEvvEEEEvNT_6ParamsE,"aw",@nobits
	.sectionflags	@""
	.align	16
	.zero		1024


//--------------------- .nv.shared.reserved.0     --------------------------
	.section	.nv.shared.reserved.0,"aw",@nobits
	.weak		__nv_reservedSMEM_offset_0_alias
	.size		__nv_reservedSMEM_offset_0_alias, 0, 64
	.other		__nv_reservedSMEM_offset_0_alias,@"STO_CUDA_RESERVED_SHARED STV_DEFAULT"
__nv_reservedSMEM_offset_0_alias:
	.zero		0
.nv.shared.reserved.0:
	.zero		64
	.weak		__nv_reservedSMEM_tcgen05_partition
	.type		__nv_reservedSMEM_tcgen05_partition,@object
	.size		__nv_reservedSMEM_tcgen05_partition,(.L_0 - __nv_reservedSMEM_tcgen05_partition)
__nv_reservedSMEM_tcgen05_partition:
	.zero		32
.L_0:


//--------------------- .nv.global                --------------------------
	.section	.nv.global,"aw",@nobits
.nv.global:
	.type		_ZN39_INTERNAL_2e272330_4_k_cu_aae6ed24_95294cute1_E,@object
	.size		_ZN39_INTERNAL_2e272330_4_k_cu_aae6ed24_95294cute1_E,(_ZN39_INTERNAL_2e272330_4_k_cu_aae6ed24_95294cuda3std3__45__cpo6cbeginE - _ZN39_INTERNAL_2e272330_4_k_cu_aae6ed24_95294cute1_E)
_ZN39_INTERNAL_2e272330_4_k_cu_aae6ed24_95294cute1_E:
	.zero		1
	.type		_ZN39_INTERNAL_2e272330_4_k_cu_aae6ed24_95294cuda3std3__45__cpo6cbeginE,@object
	.size		_ZN39_INTERNAL_2e272330_4_k_cu_aae6ed24_95294cuda3std3__45__cpo6cbeginE,(_ZN39_INTERNAL_2e272330_4_k_cu_aae6ed24_95294cuda3std3__48in_placeE - _ZN39_INTERNAL_2e272330_4_k_cu_aae6ed24_95294cuda3std3__45__cpo6cbeginE)
_ZN39_INTERNAL_2e272330_4_k_cu_aae6ed24_95294cuda3std3__45__cpo6cbeginE:
	.zero		1
	.type		_ZN39_INTERNAL_2e272330_4_k_cu_aae6ed24_95294cuda3std3__48in_placeE,@object
	.size		_ZN39_INTERNAL_2e272330_4_k_cu_aae6ed24_95294cuda3std3__48in_placeE,(_ZN39_INTERNAL_2e272330_4_k_cu_aae6ed24_95294cuda3std6ranges3__45__cpo9iter_moveE - _ZN39_INTERNAL_2e272330_4_k_cu_aae6ed24_95294cuda3std3__48in_placeE)
_ZN39_INTERNAL_2e272330_4_k_cu_aae6ed24_95294cuda3std3__48in_placeE:
	.zero		1
	.type		_ZN39_INTERNAL_2e272330_4_k_cu_aae6ed24_95294cuda3std6ranges3__45__cpo9iter_moveE,@object
	.size		_ZN39_INTERNAL_2e272330_4_k_cu_aae6ed24_95294cuda3std6ranges3__45__cpo9iter_moveE,(_ZN39_INTERNAL_2e272330_4_k_cu_aae6ed24_95294cuda3std3__45__cpo5beginE - _ZN39_INTERNAL_2e272330_4_k_cu_aae6ed24_95294cuda3std6ranges3__45__cpo9iter_moveE)
_ZN39_INTERNAL_2e272330_4_k_cu_aae6ed24_95294cuda3std6ranges3__45__cpo9iter_moveE:
	.zero		1
	.type		_ZN39_INTERNAL_2e272330_4_k_cu_aae6ed24_95294cuda3std3__45__cpo5beginE,@object
	.size		_ZN39_INTERNAL_2e272330_4_k_cu_aae6ed24_95294cuda3std3__45__cpo5beginE,(_ZN39_INTERNAL_2e272330_4_k_cu_aae6ed24_95294cuda3std3__441_GLOBAL__N__2e272330_4_k_cu_aae6ed24_95296ignoreE - _ZN39_INTERNAL_2e272330_4_k_cu_aae6ed24_95294cuda3std3__45__cpo5beginE)
_ZN39_INTERNAL_2e272330_4_k_cu_aae6ed24_95294cuda3std3__45__cpo5beginE:
	.zero		1
	.type		_ZN39_INTERNAL_2e272330_4_k_cu_aae6ed24_95294cuda3std3__441_GLOBAL__N__2e272330_4_k_cu_aae6ed24_95296ignoreE,@object
	.size		_ZN39_INTERNAL_2e272330_4_k_cu_aae6ed24_95294cuda3std3__441_GLOBAL__N__2e272330_4_k_cu_aae6ed24_95296ignoreE,(_ZN39_INTERNAL_2e272330_4_k_cu_aae6ed24_95294cute7productE - _ZN39_INTERNAL_2e272330_4_k_cu_aae6ed24_95294cuda3std3__441_GLOBAL__N__2e272330_4_k_cu_aae6ed24_95296ignoreE)
_ZN39_INTERNAL_2e272330_4_k_cu_aae6ed24_95294cuda3std3__441_GLOBAL__N__2e272330_4_k_cu_aae6ed24_95296ignoreE:
	.zero		1
	.type		_ZN39_INTERNAL_2e272330_4_k_cu_aae6ed24_95294cute7productE,@object
	.size		_ZN39_INTERNAL_2e272330_4_k_cu_aae6ed24_95294cute7productE,(_ZN39_INTERNAL_2e272330_4_k_cu_aae6ed24_95294cuda3std3__45__cpo3endE - _ZN39_INTERNAL_2e272330_4_k_cu_aae6ed24_95294cute7productE)
_ZN39_INTERNAL_2e272330_4_k_cu_aae6ed24_95294cute7productE:
	.zero		1
	.type		_ZN39_INTERNAL_2e272330_4_k_cu_aae6ed24_95294cuda3std3__45__cpo3endE,@object
	.size		_ZN39_INTERNAL_2e272330_4_k_cu_aae6ed24_95294cuda3std3__45__cpo3endE,(_ZN39_INTERNAL_2e272330_4_k_cu_aae6ed24_95294cuda3std3__419piecewise_constructE - _ZN39_INTERNAL_2e272330_4_k_cu_aae6ed24_95294cuda3std3__45__cpo3endE)
_ZN39_INTERNAL_2e272330_4_k_cu_aae6ed24_95294cuda3std3__45__cpo3endE:
	.zero		1
	.type		_ZN39_INTERNAL_2e272330_4_k_cu_aae6ed24_95294cuda3std3__419piecewise_constructE,@object
	.size		_ZN39_INTERNAL_2e272330_4_k_cu_aae6ed24_95294cuda3std3__419piecewise_constructE,(_ZN39_INTERNAL_2e272330_4_k_cu_aae6ed24_95294cuda3std3__45__cpo4cendE - _ZN39_INTERNAL_2e272330_4_k_cu_aae6ed24_95294cuda3std3__419piecewise_constructE)
_ZN39_INTERNAL_2e272330_4_k_cu_aae6ed24_95294cuda3std3__419piecewise_constructE:
	.zero		1
	.type		_ZN39_INTERNAL_2e272330_4_k_cu_aae6ed24_95294cuda3std3__45__cpo4cendE,@object
	.size		_ZN39_INTERNAL_2e272330_4_k_cu_aae6ed24_95294cuda3std3__45__cpo4cendE,(_ZN39_INTERNAL_2e272330_4_k_cu_aae6ed24_95294cuda3std6ranges3__45__cpo4swapE - _ZN39_INTERNAL_2e272330_4_k_cu_aae6ed24_95294cuda3std3__45__cpo4cendE)
_ZN39_INTERNAL_2e272330_4_k_cu_aae6ed24_95294cuda3std3__45__cpo4cendE:
	.zero		1
	.type		_ZN39_INTERNAL_2e272330_4_k_cu_aae6ed24_95294cuda3std6ranges3__45__cpo4swapE,@object
	.size		_ZN39_INTERNAL_2e272330_4_k_cu_aae6ed24_95294cuda3std6ranges3__45__cpo4swapE,(.L_10 - _ZN39_INTERNAL_2e272330_4_k_cu_aae6ed24_95294cuda3std6ranges3__45__cpo4swapE)
_ZN39_INTERNAL_2e272330_4_k_cu_aae6ed24_95294cuda3std6ranges3__45__cpo4swapE:
	.zero		1
.L_10:


//--------------------- .nv.constant0._ZN7cutlass13device_kernelINS_4gemm6kernel13GemmUniversalIN4cute5tupleIJiiiiEEENS1_10collective13CollectiveMmaINS1_35MainloopSm100TmaUmmaWarpSpecializedILi5ELi2ELi4ENS5_IJNS4_1CILi2EEENSA_ILi1EEESC_EEEEENS5_IJNSA_ILi64EEENSA_ILi128EEESF_EEENS_10bfloat16_tENS5_IJlSC_lEEESI_SJ_NS4_8TiledMMAINS4_8MMA_AtomIJNS4_20SM100_MMA_F16BF16_SSISI_SI_fLi64ELi128ELNS4_4UMMA5MajorE0ELSO_0ELNSN_7ScaleInE0ELSP_0EEEEEENS4_6LayoutINS5_IJSC_SC_SC_EEENS5_IJNSA_ILi0EEESU_SU_EEEEENS5_IJNS4_10UnderscoreESX_SX_EEEEENS4_13SM90_TMA_LOADENS4_14ComposedLayoutINS4_7SwizzleILi3ELi4ELi3EEENS4_18smem_ptr_flag_bitsILi16EEENSS_INS5_IJNSA_ILi8EEESF_EEENS5_IJSF_SC_EEEEEEEvNS4_8identityENS4_23SM90_TMA_LOAD_MULTICASTES1A_vS1B_EENS_8epilogue10collective18CollectiveEpilogueINS1E_23Sm100TmaWarpSpecializedILi4ELi2ELi16ELb1ELb0EEEJSH_NS5_IJNSS_ISF_SC_EENSS_INSA_ILi32EEESC_EEEEESI_SJ_SI_SJ_NS1E_6fusion15FusionCallbacksIS1I_NS1N_17LinearCombinationISI_fSI_fLNS_15FloatRoundStyleE2EEESH_S1M_JEEENS4_5SM1004TMEM4LOAD26SM100_TMEM_LOAD_16dp256b4xES10_NS11_INS12_ILi2ELi4ELi3EEES15_NSS_INS5_IJS16_S1K_EEENS5_IJS1K_SC_EEEEEEENS4_17SM75_U32x4_LDSM_NENS4_14SM90_TMA_STOREES21_NS4_17SM90_U32x4_STSM_NENS4_39AutoVectorizingCopyWithAssumedAlignmentILi128EEEEEEvvEEEEvNT_6ParamsE --------------------------
	.section	.nv.constant0._ZN7cutlass13device_kernelINS_4gemm6kernel13GemmUniversalIN4cute5tupleIJiiiiEEENS1_10collective13CollectiveMmaINS1_35MainloopSm100TmaUmmaWarpSpecializedILi5ELi2ELi4ENS5_IJNS4_1CILi2EEENSA_ILi1EEESC_EEEEENS5_IJNSA_ILi64EEENSA_ILi128EEESF_EEENS_10bfloat16_tENS5_IJlSC_lEEESI_SJ_NS4_8TiledMMAINS4_8MMA_AtomIJNS4_20SM100_MMA_F16BF16_SSISI_SI_fLi64ELi128ELNS4_4UMMA5MajorE0ELSO_0ELNSN_7ScaleInE0ELSP_0EEEEEENS4_6LayoutINS5_IJSC_SC_SC_EEENS5_IJNSA_ILi0EEESU_SU_EEEEENS5_IJNS4_10UnderscoreESX_SX_EEEEENS4_13SM90_TMA_LOADENS4_14ComposedLayoutINS4_7SwizzleILi3ELi4ELi3EEENS4_18smem_ptr_flag_bitsILi16EEENSS_INS5_IJNSA_ILi8EEESF_EEENS5_IJSF_SC_EEEEEEEvNS4_8identityENS4_23SM90_TMA_LOAD_MULTICASTES1A_vS1B_EENS_8epilogue10collective18CollectiveEpilogueINS1E_23Sm100TmaWarpSpecializedILi4ELi2ELi16ELb1ELb0EEEJSH_NS5_IJNSS_ISF_SC_EENSS_INSA_ILi32EEESC_EEEEESI_SJ_SI_SJ_NS1E_6fusion15FusionCallbacksIS1I_NS1N_17LinearCombinationISI_fSI_fLNS_15FloatRoundStyleE2EEESH_S1M_JEEENS4_5SM1004TMEM4LOAD26SM100_TMEM_LOAD_16dp256b4xES10_NS11_INS12_ILi2ELi4ELi3EEES15_NSS_INS5_IJS16_S1K_EEENS5_IJS1K_SC_EEEEEEENS4_17SM75_U32x4_LDSM_NENS4_14SM90_TMA_STOREES21_NS4_17SM90_U32x4_STSM_NENS4_39AutoVectorizingCopyWithAssumedAlignmentILi128EEEEEEvvEEEEvNT_6ParamsE,"a",@progbits
	.sectionflags	@""
	.align	4
.nv.constant0._ZN7cutlass13device_kernelINS_4gemm6kernel13GemmUniversalIN4cute5tupleIJiiiiEEENS1_10collective13CollectiveMmaINS1_35MainloopSm100TmaUmmaWarpSpecializedILi5ELi2ELi4ENS5_IJNS4_1CILi2EEENSA_ILi1EEESC_EEEEENS5_IJNSA_ILi64EEENSA_ILi128EEESF_EEENS_10bfloat16_tENS5_IJlSC_lEEESI_SJ_NS4_8TiledMMAINS4_8MMA_AtomIJNS4_20SM100_MMA_F16BF16_SSISI_SI_fLi64ELi128ELNS4_4UMMA5MajorE0ELSO_0ELNSN_7ScaleInE0ELSP_0EEEEEENS4_6LayoutINS5_IJSC_SC_SC_EEENS5_IJNSA_ILi0EEESU_SU_EEEEENS5_IJNS4_10UnderscoreESX_SX_EEEEENS4_13SM90_TMA_LOADENS4_14ComposedLayoutINS4_7SwizzleILi3ELi4ELi3EEENS4_18smem_ptr_flag_bitsILi16EEENSS_INS5_IJNSA_ILi8EEESF_EEENS5_IJSF_SC_EEEEEEEvNS4_8identityENS4_23SM90_TMA_LOAD_MULTICASTES1A_vS1B_EENS_8epilogue10collective18CollectiveEpilogueINS1E_23Sm100TmaWarpSpecializedILi4ELi2ELi16ELb1ELb0EEEJSH_NS5_IJNSS_ISF_SC_EENSS_INSA_ILi32EEESC_EEEEESI_SJ_SI_SJ_NS1E_6fusion15FusionCallbacksIS1I_NS1N_17LinearCombinationISI_fSI_fLNS_15FloatRoundStyleE2EEESH_S1M_JEEENS4_5SM1004TMEM4LOAD26SM100_TMEM_LOAD_16dp256b4xES10_NS11_INS12_ILi2ELi4ELi3EEES15_NSS_INS5_IJS16_S1K_EEENS5_IJS1K_SC_EEEEEEENS4_17SM75_U32x4_LDSM_NENS4_14SM90_TMA_STOREES21_NS4_17SM90_U32x4_STSM_NENS4_39AutoVectorizingCopyWithAssumedAlignmentILi128EEEEEEvvEEEEvNT_6ParamsE:
	.zero		2944


//--------------------- SYMBOLS --------------------------

	.type		.nv.reservedSmem.offset0,@object
	.size		.nv.reservedSmem.offset0,0x4
	.type		.nv.reservedSmem.cap,@object
	.size		.nv.reservedSmem.cap,0x4
	.type		__assertfail,@function
